//
// Generated by NVIDIA NVVM Compiler
//
// Compiler Build ID: CL-36424714
// Cuda compilation tools, release 13.0, V13.0.88
// Based on NVVM 20.0.0
//

.version 9.0
.target sm_100
.address_size 64

	// .globl	_Z25reduce_sum_kernel_streamsPKiPii
.extern .shared .align 16 .b8 sdata_sum_int[];
.extern .shared .align 16 .b8 sdata_sum_long[];
.extern .shared .align 16 .b8 sdata_sum_double[];
.extern .shared .align 16 .b8 sdata_min_int[];
.extern .shared .align 16 .b8 sdata_min_long[];
.extern .shared .align 16 .b8 sdata_min_double[];
.extern .shared .align 16 .b8 sdata_max_int[];
.extern .shared .align 16 .b8 sdata_max_long[];
.extern .shared .align 16 .b8 sdata_max_double[];

.visible .entry _Z25reduce_sum_kernel_streamsPKiPii(
	.param .u64 .ptr .align 1 _Z25reduce_sum_kernel_streamsPKiPii_param_0,
	.param .u64 .ptr .align 1 _Z25reduce_sum_kernel_streamsPKiPii_param_1,
	.param .u32 _Z25reduce_sum_kernel_streamsPKiPii_param_2
)
{
	.reg .pred 	%p<6>;
	.reg .b32 	%r<22>;
	.reg .b64 	%rd<9>;

	ld.param.u64 	%rd1, [_Z25reduce_sum_kernel_streamsPKiPii_param_0];
	ld.param.u64 	%rd2, [_Z25reduce_sum_kernel_streamsPKiPii_param_1];
	ld.param.u32 	%r11, [_Z25reduce_sum_kernel_streamsPKiPii_param_2];
	mov.u32 	%r1, %tid.x;
	mov.u32 	%r2, %ctaid.x;
	mov.u32 	%r21, %ntid.x;
	mad.lo.s32 	%r4, %r2, %r21, %r1;
	setp.ge.u32 	%p1, %r4, %r11;
	mov.b32 	%r20, 0;
	@%p1 bra 	$L__BB0_2;
	cvta.to.global.u64 	%rd3, %rd1;
	mul.wide.u32 	%rd4, %r4, 4;
	add.s64 	%rd5, %rd3, %rd4;
	ld.global.u32 	%r20, [%rd5];
$L__BB0_2:
	shl.b32 	%r12, %r1, 2;
	mov.u32 	%r13, sdata_sum_int;
	add.s32 	%r7, %r13, %r12;
	st.shared.u32 	[%r7], %r20;
	bar.sync 	0;
	setp.lt.u32 	%p2, %r21, 2;
	@%p2 bra 	$L__BB0_6;
$L__BB0_3:
	shr.u32 	%r9, %r21, 1;
	setp.ge.u32 	%p3, %r1, %r9;
	@%p3 bra 	$L__BB0_5;
	shl.b32 	%r14, %r9, 2;
	add.s32 	%r15, %r7, %r14;
	ld.shared.u32 	%r16, [%r15];
	ld.shared.u32 	%r17, [%r7];
	add.s32 	%r18, %r17, %r16;
	st.shared.u32 	[%r7], %r18;
$L__BB0_5:
	bar.sync 	0;
	setp.gt.u32 	%p4, %r21, 3;
	mov.u32 	%r21, %r9;
	@%p4 bra 	$L__BB0_3;
$L__BB0_6:
	setp.ne.s32 	%p5, %r1, 0;
	@%p5 bra 	$L__BB0_8;
	ld.shared.u32 	%r19, [sdata_sum_int];
	cvta.to.global.u64 	%rd6, %rd2;
	mul.wide.u32 	%rd7, %r2, 4;
	add.s64 	%rd8, %rd6, %rd7;
	st.global.u32 	[%rd8], %r19;
$L__BB0_8:
	ret;

}
	// .globl	_Z25reduce_sum_kernel_streamsPKlPli
.visible .entry _Z25reduce_sum_kernel_streamsPKlPli(
	.param .u64 .ptr .align 1 _Z25reduce_sum_kernel_streamsPKlPli_param_0,
	.param .u64 .ptr .align 1 _Z25reduce_sum_kernel_streamsPKlPli_param_1,
	.param .u32 _Z25reduce_sum_kernel_streamsPKlPli_param_2
)
{
	.reg .pred 	%p<6>;
	.reg .b32 	%r<14>;
	.reg .b64 	%rd<17>;

	ld.param.u64 	%rd3, [_Z25reduce_sum_kernel_streamsPKlPli_param_0];
	ld.param.u64 	%rd4, [_Z25reduce_sum_kernel_streamsPKlPli_param_1];
	ld.param.u32 	%r8, [_Z25reduce_sum_kernel_streamsPKlPli_param_2];
	mov.u32 	%r1, %tid.x;
	mov.u32 	%r2, %ctaid.x;
	mov.u32 	%r13, %ntid.x;
	mad.lo.s32 	%r4, %r2, %r13, %r1;
	setp.ge.u32 	%p1, %r4, %r8;
	mov.b64 	%rd16, 0;
	@%p1 bra 	$L__BB1_2;
	cvta.to.global.u64 	%rd6, %rd3;
	mul.wide.u32 	%rd7, %r4, 8;
	add.s64 	%rd8, %rd6, %rd7;
	ld.global.u64 	%rd16, [%rd8];
$L__BB1_2:
	shl.b32 	%r9, %r1, 3;
	mov.u32 	%r10, sdata_sum_long;
	add.s32 	%r5, %r10, %r9;
	st.shared.u64 	[%r5], %rd16;
	bar.sync 	0;
	setp.lt.u32 	%p2, %r13, 2;
	@%p2 bra 	$L__BB1_6;
$L__BB1_3:
	shr.u32 	%r7, %r13, 1;
	setp.ge.u32 	%p3, %r1, %r7;
	@%p3 bra 	$L__BB1_5;
	shl.b32 	%r11, %r7, 3;
	add.s32 	%r12, %r5, %r11;
	ld.shared.u64 	%rd9, [%r12];
	ld.shared.u64 	%rd10, [%r5];
	add.s64 	%rd11, %rd10, %rd9;
	st.shared.u64 	[%r5], %rd11;
$L__BB1_5:
	bar.sync 	0;
	setp.gt.u32 	%p4, %r13, 3;
	mov.u32 	%r13, %r7;
	@%p4 bra 	$L__BB1_3;
$L__BB1_6:
	setp.ne.s32 	%p5, %r1, 0;
	@%p5 bra 	$L__BB1_8;
	ld.shared.u64 	%rd12, [sdata_sum_long];
	cvta.to.global.u64 	%rd13, %rd4;
	mul.wide.u32 	%rd14, %r2, 8;
	add.s64 	%rd15, %rd13, %rd14;
	st.global.u64 	[%rd15], %rd12;
$L__BB1_8:
	ret;

}
	// .globl	_Z25reduce_sum_kernel_streamsPKdPdi
.visible .entry _Z25reduce_sum_kernel_streamsPKdPdi(
	.param .u64 .ptr .align 1 _Z25reduce_sum_kernel_streamsPKdPdi_param_0,
	.param .u64 .ptr .align 1 _Z25reduce_sum_kernel_streamsPKdPdi_param_1,
	.param .u32 _Z25reduce_sum_kernel_streamsPKdPdi_param_2
)
{
	.reg .pred 	%p<6>;
	.reg .b32 	%r<14>;
	.reg .b64 	%rd<9>;
	.reg .b64 	%fd<9>;

	ld.param.u64 	%rd1, [_Z25reduce_sum_kernel_streamsPKdPdi_param_0];
	ld.param.u64 	%rd2, [_Z25reduce_sum_kernel_streamsPKdPdi_param_1];
	ld.param.u32 	%r8, [_Z25reduce_sum_kernel_streamsPKdPdi_param_2];
	mov.u32 	%r1, %tid.x;
	mov.u32 	%r2, %ctaid.x;
	mov.u32 	%r13, %ntid.x;
	mad.lo.s32 	%r4, %r2, %r13, %r1;
	setp.ge.u32 	%p1, %r4, %r8;
	mov.f64 	%fd8, 0d0000000000000000;
	@%p1 bra 	$L__BB2_2;
	cvta.to.global.u64 	%rd3, %rd1;
	mul.wide.u32 	%rd4, %r4, 8;
	add.s64 	%rd5, %rd3, %rd4;
	ld.global.f64 	%fd8, [%rd5];
$L__BB2_2:
	shl.b32 	%r9, %r1, 3;
	mov.u32 	%r10, sdata_sum_double;
	add.s32 	%r5, %r10, %r9;
	st.shared.f64 	[%r5], %fd8;
	bar.sync 	0;
	setp.lt.u32 	%p2, %r13, 2;
	@%p2 bra 	$L__BB2_6;
$L__BB2_3:
	shr.u32 	%r7, %r13, 1;
	setp.ge.u32 	%p3, %r1, %r7;
	@%p3 bra 	$L__BB2_5;
	shl.b32 	%r11, %r7, 3;
	add.s32 	%r12, %r5, %r11;
	ld.shared.f64 	%fd4, [%r12];
	ld.shared.f64 	%fd5, [%r5];
	add.f64 	%fd6, %fd4, %fd5;
	st.shared.f64 	[%r5], %fd6;
$L__BB2_5:
	bar.sync 	0;
	setp.gt.u32 	%p4, %r13, 3;
	mov.u32 	%r13, %r7;
	@%p4 bra 	$L__BB2_3;
$L__BB2_6:
	setp.ne.s32 	%p5, %r1, 0;
	@%p5 bra 	$L__BB2_8;
	ld.shared.f64 	%fd7, [sdata_sum_double];
	cvta.to.global.u64 	%rd6, %rd2;
	mul.wide.u32 	%rd7, %r2, 8;
	add.s64 	%rd8, %rd6, %rd7;
	st.global.f64 	[%rd8], %fd7;
$L__BB2_8:
	ret;

}
	// .globl	_Z25reduce_min_kernel_streamsPKiPii
.visible .entry _Z25reduce_min_kernel_streamsPKiPii(
	.param .u64 .ptr .align 1 _Z25reduce_min_kernel_streamsPKiPii_param_0,
	.param .u64 .ptr .align 1 _Z25reduce_min_kernel_streamsPKiPii_param_1,
	.param .u32 _Z25reduce_min_kernel_streamsPKiPii_param_2
)
{
	.reg .pred 	%p<6>;
	.reg .b32 	%r<20>;
	.reg .b64 	%rd<9>;
	.reg .b64 	%fd<5>;

	ld.param.u64 	%rd1, [_Z25reduce_min_kernel_streamsPKiPii_param_0];
	ld.param.u64 	%rd2, [_Z25reduce_min_kernel_streamsPKiPii_param_1];
	ld.param.u32 	%r8, [_Z25reduce_min_kernel_streamsPKiPii_param_2];
	mov.u32 	%r1, %tid.x;
	mov.u32 	%r2, %ctaid.x;
	mov.u32 	%r19, %ntid.x;
	mad.lo.s32 	%r4, %r2, %r19, %r1;
	setp.ge.u32 	%p1, %r4, %r8;
	mov.f64 	%fd4, 0d7FEFFFFFFFFFFFFF;
	@%p1 bra 	$L__BB3_2;
	cvta.to.global.u64 	%rd3, %rd1;
	mul.wide.u32 	%rd4, %r4, 4;
	add.s64 	%rd5, %rd3, %rd4;
	ld.global.u32 	%r9, [%rd5];
	cvt.rn.f64.s32 	%fd4, %r9;
$L__BB3_2:
	cvt.rzi.s32.f64 	%r10, %fd4;
	shl.b32 	%r11, %r1, 2;
	mov.u32 	%r12, sdata_min_int;
	add.s32 	%r5, %r12, %r11;
	st.shared.u32 	[%r5], %r10;
	bar.sync 	0;
	setp.lt.u32 	%p2, %r19, 2;
	@%p2 bra 	$L__BB3_6;
$L__BB3_3:
	shr.u32 	%r7, %r19, 1;
	setp.ge.u32 	%p3, %r1, %r7;
	@%p3 bra 	$L__BB3_5;
	ld.shared.u32 	%r13, [%r5];
	shl.b32 	%r14, %r7, 2;
	add.s32 	%r15, %r5, %r14;
	ld.shared.u32 	%r16, [%r15];
	min.s32 	%r17, %r13, %r16;
	st.shared.u32 	[%r5], %r17;
$L__BB3_5:
	bar.sync 	0;
	setp.gt.u32 	%p4, %r19, 3;
	mov.u32 	%r19, %r7;
	@%p4 bra 	$L__BB3_3;
$L__BB3_6:
	setp.ne.s32 	%p5, %r1, 0;
	@%p5 bra 	$L__BB3_8;
	ld.shared.u32 	%r18, [sdata_min_int];
	cvta.to.global.u64 	%rd6, %rd2;
	mul.wide.u32 	%rd7, %r2, 4;
	add.s64 	%rd8, %rd6, %rd7;
	st.global.u32 	[%rd8], %r18;
$L__BB3_8:
	ret;

}
	// .globl	_Z25reduce_min_kernel_streamsPKlPli
.visible .entry _Z25reduce_min_kernel_streamsPKlPli(
	.param .u64 .ptr .align 1 _Z25reduce_min_kernel_streamsPKlPli_param_0,
	.param .u64 .ptr .align 1 _Z25reduce_min_kernel_streamsPKlPli_param_1,
	.param .u32 _Z25reduce_min_kernel_streamsPKlPli_param_2
)
{
	.reg .pred 	%p<6>;
	.reg .b32 	%r<14>;
	.reg .b64 	%rd<15>;
	.reg .b64 	%fd<5>;

	ld.param.u64 	%rd1, [_Z25reduce_min_kernel_streamsPKlPli_param_0];
	ld.param.u64 	%rd2, [_Z25reduce_min_kernel_streamsPKlPli_param_1];
	ld.param.u32 	%r8, [_Z25reduce_min_kernel_streamsPKlPli_param_2];
	mov.u32 	%r1, %tid.x;
	mov.u32 	%r2, %ctaid.x;
	mov.u32 	%r13, %ntid.x;
	mad.lo.s32 	%r4, %r2, %r13, %r1;
	setp.ge.u32 	%p1, %r4, %r8;
	mov.f64 	%fd4, 0d7FEFFFFFFFFFFFFF;
	@%p1 bra 	$L__BB4_2;
	cvta.to.global.u64 	%rd3, %rd1;
	mul.wide.u32 	%rd4, %r4, 8;
	add.s64 	%rd5, %rd3, %rd4;
	ld.global.u64 	%rd6, [%rd5];
	cvt.rn.f64.s64 	%fd4, %rd6;
$L__BB4_2:
	cvt.rzi.s64.f64 	%rd7, %fd4;
	shl.b32 	%r9, %r1, 3;
	mov.u32 	%r10, sdata_min_long;
	add.s32 	%r5, %r10, %r9;
	st.shared.u64 	[%r5], %rd7;
	bar.sync 	0;
	setp.lt.u32 	%p2, %r13, 2;
	@%p2 bra 	$L__BB4_6;
$L__BB4_3:
	shr.u32 	%r7, %r13, 1;
	setp.ge.u32 	%p3, %r1, %r7;
	@%p3 bra 	$L__BB4_5;
	ld.shared.u64 	%rd8, [%r5];
	shl.b32 	%r11, %r7, 3;
	add.s32 	%r12, %r5, %r11;
	ld.shared.u64 	%rd9, [%r12];
	min.s64 	%rd10, %rd8, %rd9;
	st.shared.u64 	[%r5], %rd10;
$L__BB4_5:
	bar.sync 	0;
	setp.gt.u32 	%p4, %r13, 3;
	mov.u32 	%r13, %r7;
	@%p4 bra 	$L__BB4_3;
$L__BB4_6:
	setp.ne.s32 	%p5, %r1, 0;
	@%p5 bra 	$L__BB4_8;
	ld.shared.u64 	%rd11, [sdata_min_long];
	cvta.to.global.u64 	%rd12, %rd2;
	mul.wide.u32 	%rd13, %r2, 8;
	add.s64 	%rd14, %rd12, %rd13;
	st.global.u64 	[%rd14], %rd11;
$L__BB4_8:
	ret;

}
	// .globl	_Z25reduce_min_kernel_streamsPKdPdi
.visible .entry _Z25reduce_min_kernel_streamsPKdPdi(
	.param .u64 .ptr .align 1 _Z25reduce_min_kernel_streamsPKdPdi_param_0,
	.param .u64 .ptr .align 1 _Z25reduce_min_kernel_streamsPKdPdi_param_1,
	.param .u32 _Z25reduce_min_kernel_streamsPKdPdi_param_2
)
{
	.reg .pred 	%p<6>;
	.reg .b32 	%r<14>;
	.reg .b64 	%rd<9>;
	.reg .b64 	%fd<9>;

	ld.param.u64 	%rd1, [_Z25reduce_min_kernel_streamsPKdPdi_param_0];
	ld.param.u64 	%rd2, [_Z25reduce_min_kernel_streamsPKdPdi_param_1];
	ld.param.u32 	%r8, [_Z25reduce_min_kernel_streamsPKdPdi_param_2];
	mov.u32 	%r1, %tid.x;
	mov.u32 	%r2, %ctaid.x;
	mov.u32 	%r13, %ntid.x;
	mad.lo.s32 	%r4, %r2, %r13, %r1;
	setp.ge.u32 	%p1, %r4, %r8;
	mov.f64 	%fd8, 0d7FEFFFFFFFFFFFFF;
	@%p1 bra 	$L__BB5_2;
	cvta.to.global.u64 	%rd3, %rd1;
	mul.wide.u32 	%rd4, %r4, 8;
	add.s64 	%rd5, %rd3, %rd4;
	ld.global.f64 	%fd8, [%rd5];
$L__BB5_2:
	shl.b32 	%r9, %r1, 3;
	mov.u32 	%r10, sdata_min_double;
	add.s32 	%r5, %r10, %r9;
	st.shared.f64 	[%r5], %fd8;
	bar.sync 	0;
	setp.lt.u32 	%p2, %r13, 2;
	@%p2 bra 	$L__BB5_6;
$L__BB5_3:
	shr.u32 	%r7, %r13, 1;
	setp.ge.u32 	%p3, %r1, %r7;
	@%p3 bra 	$L__BB5_5;
	ld.shared.f64 	%fd4, [%r5];
	shl.b32 	%r11, %r7, 3;
	add.s32 	%r12, %r5, %r11;
	ld.shared.f64 	%fd5, [%r12];
	min.f64 	%fd6, %fd4, %fd5;
	st.shared.f64 	[%r5], %fd6;
$L__BB5_5:
	bar.sync 	0;
	setp.gt.u32 	%p4, %r13, 3;
	mov.u32 	%r13, %r7;
	@%p4 bra 	$L__BB5_3;
$L__BB5_6:
	setp.ne.s32 	%p5, %r1, 0;
	@%p5 bra 	$L__BB5_8;
	ld.shared.f64 	%fd7, [sdata_min_double];
	cvta.to.global.u64 	%rd6, %rd2;
	mul.wide.u32 	%rd7, %r2, 8;
	add.s64 	%rd8, %rd6, %rd7;
	st.global.f64 	[%rd8], %fd7;
$L__BB5_8:
	ret;

}
	// .globl	_Z25reduce_max_kernel_streamsPKiPii
.visible .entry _Z25reduce_max_kernel_streamsPKiPii(
	.param .u64 .ptr .align 1 _Z25reduce_max_kernel_streamsPKiPii_param_0,
	.param .u64 .ptr .align 1 _Z25reduce_max_kernel_streamsPKiPii_param_1,
	.param .u32 _Z25reduce_max_kernel_streamsPKiPii_param_2
)
{
	.reg .pred 	%p<6>;
	.reg .b32 	%r<22>;
	.reg .b64 	%rd<9>;

	ld.param.u64 	%rd1, [_Z25reduce_max_kernel_streamsPKiPii_param_0];
	ld.param.u64 	%rd2, [_Z25reduce_max_kernel_streamsPKiPii_param_1];
	ld.param.u32 	%r11, [_Z25reduce_max_kernel_streamsPKiPii_param_2];
	mov.u32 	%r1, %tid.x;
	mov.u32 	%r2, %ctaid.x;
	mov.u32 	%r21, %ntid.x;
	mad.lo.s32 	%r4, %r2, %r21, %r1;
	setp.ge.u32 	%p1, %r4, %r11;
	mov.b32 	%r20, -2147483648;
	@%p1 bra 	$L__BB6_2;
	cvta.to.global.u64 	%rd3, %rd1;
	mul.wide.u32 	%rd4, %r4, 4;
	add.s64 	%rd5, %rd3, %rd4;
	ld.global.u32 	%r20, [%rd5];
$L__BB6_2:
	shl.b32 	%r12, %r1, 2;
	mov.u32 	%r13, sdata_max_int;
	add.s32 	%r7, %r13, %r12;
	st.shared.u32 	[%r7], %r20;
	bar.sync 	0;
	setp.lt.u32 	%p2, %r21, 2;
	@%p2 bra 	$L__BB6_6;
$L__BB6_3:
	shr.u32 	%r9, %r21, 1;
	setp.ge.u32 	%p3, %r1, %r9;
	@%p3 bra 	$L__BB6_5;
	ld.shared.u32 	%r14, [%r7];
	shl.b32 	%r15, %r9, 2;
	add.s32 	%r16, %r7, %r15;
	ld.shared.u32 	%r17, [%r16];
	max.s32 	%r18, %r14, %r17;
	st.shared.u32 	[%r7], %r18;
$L__BB6_5:
	bar.sync 	0;
	setp.gt.u32 	%p4, %r21, 3;
	mov.u32 	%r21, %r9;
	@%p4 bra 	$L__BB6_3;
$L__BB6_6:
	setp.ne.s32 	%p5, %r1, 0;
	@%p5 bra 	$L__BB6_8;
	ld.shared.u32 	%r19, [sdata_max_int];
	cvta.to.global.u64 	%rd6, %rd2;
	mul.wide.u32 	%rd7, %r2, 4;
	add.s64 	%rd8, %rd6, %rd7;
	st.global.u32 	[%rd8], %r19;
$L__BB6_8:
	ret;

}
	// .globl	_Z25reduce_max_kernel_streamsPKlPli
.visible .entry _Z25reduce_max_kernel_streamsPKlPli(
	.param .u64 .ptr .align 1 _Z25reduce_max_kernel_streamsPKlPli_param_0,
	.param .u64 .ptr .align 1 _Z25reduce_max_kernel_streamsPKlPli_param_1,
	.param .u32 _Z25reduce_max_kernel_streamsPKlPli_param_2
)
{
	.reg .pred 	%p<6>;
	.reg .b32 	%r<14>;
	.reg .b64 	%rd<17>;

	ld.param.u64 	%rd3, [_Z25reduce_max_kernel_streamsPKlPli_param_0];
	ld.param.u64 	%rd4, [_Z25reduce_max_kernel_streamsPKlPli_param_1];
	ld.param.u32 	%r8, [_Z25reduce_max_kernel_streamsPKlPli_param_2];
	mov.u32 	%r1, %tid.x;
	mov.u32 	%r2, %ctaid.x;
	mov.u32 	%r13, %ntid.x;
	mad.lo.s32 	%r4, %r2, %r13, %r1;
	setp.ge.u32 	%p1, %r4, %r8;
	mov.b64 	%rd16, -9223372036854775808;
	@%p1 bra 	$L__BB7_2;
	cvta.to.global.u64 	%rd6, %rd3;
	mul.wide.u32 	%rd7, %r4, 8;
	add.s64 	%rd8, %rd6, %rd7;
	ld.global.u64 	%rd16, [%rd8];
$L__BB7_2:
	shl.b32 	%r9, %r1, 3;
	mov.u32 	%r10, sdata_max_long;
	add.s32 	%r5, %r10, %r9;
	st.shared.u64 	[%r5], %rd16;
	bar.sync 	0;
	setp.lt.u32 	%p2, %r13, 2;
	@%p2 bra 	$L__BB7_6;
$L__BB7_3:
	shr.u32 	%r7, %r13, 1;
	setp.ge.u32 	%p3, %r1, %r7;
	@%p3 bra 	$L__BB7_5;
	ld.shared.u64 	%rd9, [%r5];
	shl.b32 	%r11, %r7, 3;
	add.s32 	%r12, %r5, %r11;
	ld.shared.u64 	%rd10, [%r12];
	max.s64 	%rd11, %rd9, %rd10;
	st.shared.u64 	[%r5], %rd11;
$L__BB7_5:
	bar.sync 	0;
	setp.gt.u32 	%p4, %r13, 3;
	mov.u32 	%r13, %r7;
	@%p4 bra 	$L__BB7_3;
$L__BB7_6:
	setp.ne.s32 	%p5, %r1, 0;
	@%p5 bra 	$L__BB7_8;
	ld.shared.u64 	%rd12, [sdata_max_long];
	cvta.to.global.u64 	%rd13, %rd4;
	mul.wide.u32 	%rd14, %r2, 8;
	add.s64 	%rd15, %rd13, %rd14;
	st.global.u64 	[%rd15], %rd12;
$L__BB7_8:
	ret;

}
	// .globl	_Z25reduce_max_kernel_streamsPKdPdi
.visible .entry _Z25reduce_max_kernel_streamsPKdPdi(
	.param .u64 .ptr .align 1 _Z25reduce_max_kernel_streamsPKdPdi_param_0,
	.param .u64 .ptr .align 1 _Z25reduce_max_kernel_streamsPKdPdi_param_1,
	.param .u32 _Z25reduce_max_kernel_streamsPKdPdi_param_2
)
{
	.reg .pred 	%p<6>;
	.reg .b32 	%r<14>;
	.reg .b64 	%rd<9>;
	.reg .b64 	%fd<9>;

	ld.param.u64 	%rd1, [_Z25reduce_max_kernel_streamsPKdPdi_param_0];
	ld.param.u64 	%rd2, [_Z25reduce_max_kernel_streamsPKdPdi_param_1];
	ld.param.u32 	%r8, [_Z25reduce_max_kernel_streamsPKdPdi_param_2];
	mov.u32 	%r1, %tid.x;
	mov.u32 	%r2, %ctaid.x;
	mov.u32 	%r13, %ntid.x;
	mad.lo.s32 	%r4, %r2, %r13, %r1;
	setp.ge.u32 	%p1, %r4, %r8;
	mov.f64 	%fd8, 0dFFEFFFFFFFFFFFFF;
	@%p1 bra 	$L__BB8_2;
	cvta.to.global.u64 	%rd3, %rd1;
	mul.wide.u32 	%rd4, %r4, 8;
	add.s64 	%rd5, %rd3, %rd4;
	ld.global.f64 	%fd8, [%rd5];
$L__BB8_2:
	shl.b32 	%r9, %r1, 3;
	mov.u32 	%r10, sdata_max_double;
	add.s32 	%r5, %r10, %r9;
	st.shared.f64 	[%r5], %fd8;
	bar.sync 	0;
	setp.lt.u32 	%p2, %r13, 2;
	@%p2 bra 	$L__BB8_6;
$L__BB8_3:
	shr.u32 	%r7, %r13, 1;
	setp.ge.u32 	%p3, %r1, %r7;
	@%p3 bra 	$L__BB8_5;
	ld.shared.f64 	%fd4, [%r5];
	shl.b32 	%r11, %r7, 3;
	add.s32 	%r12, %r5, %r11;
	ld.shared.f64 	%fd5, [%r12];
	max.f64 	%fd6, %fd4, %fd5;
	st.shared.f64 	[%r5], %fd6;
$L__BB8_5:
	bar.sync 	0;
	setp.gt.u32 	%p4, %r13, 3;
	mov.u32 	%r13, %r7;
	@%p4 bra 	$L__BB8_3;
$L__BB8_6:
	setp.ne.s32 	%p5, %r1, 0;
	@%p5 bra 	$L__BB8_8;
	ld.shared.f64 	%fd7, [sdata_max_double];
	cvta.to.global.u64 	%rd6, %rd2;
	mul.wide.u32 	%rd7, %r2, 8;
	add.s64 	%rd8, %rd6, %rd7;
	st.global.f64 	[%rd8], %fd7;
$L__BB8_8:
	ret;

}


// ===== COMPILED SASS (sm_100) =====

	.target	sm_100

	.elftype	@"ET_EXEC"


//--------------------- .note.nv.tkinfo           --------------------------
	.section	.note.nv.tkinfo,"",@"SHT_NOTE"
	.sectionflags	@"SHF_NOTE_NV_TKINFO"
	.tkinfo
        /*0018*/ 	.word	0x00000002
        /*0030*/ 	.string	""
        /*0030*/ 	.string	"ptxas"
        /*0030*/ 	.string	"Cuda compilation tools, release 13.0, V13.0.88"
        /*0030*/ 	.string	"Build cuda_13.0.r13.0/compiler.36424714_0"
        /*0030*/ 	.string	"-arch sm_100 -m 64 "



//--------------------- .note.nv.cuinfo           --------------------------
	.section	.note.nv.cuinfo,"",@"SHT_NOTE"
	.sectionflags	@"SHF_NOTE_NV_CUINFO"
        /*0018*/ 	.short	0x0002
        /*001a*/ 	.short	0x0064
        /*001c*/ 	.short	0x0082
	.zero		2


//--------------------- .nv.info                  --------------------------
	.section	.nv.info,"",@"SHT_CUDA_INFO"
	.align	4


	//----- nvinfo : EIATTR_REGCOUNT
	.align		4
        /*0000*/ 	.byte	0x04, 0x2f
        /*0002*/ 	.short	(.L_1 - .L_0)
	.align		4
.L_0:
        /*0004*/ 	.word	index@(_Z25reduce_sum_kernel_streamsPKiPii)
        /*0008*/ 	.word	0x0000000b


	//----- nvinfo : EIATTR_FRAME_SIZE
	.align		4
.L_1:
        /*000c*/ 	.byte	0x04, 0x11
        /*000e*/ 	.short	(.L_3 - .L_2)
	.align		4
.L_2:
        /*0010*/ 	.word	index@(_Z25reduce_sum_kernel_streamsPKiPii)
        /*0014*/ 	.word	0x00000000


	//----- nvinfo : EIATTR_REGCOUNT
	.align		4
.L_3:
        /*0018*/ 	.byte	0x04, 0x2f
        /*001a*/ 	.short	(.L_5 - .L_4)
	.align		4
.L_4:
        /*001c*/ 	.word	index@(_Z25reduce_sum_kernel_streamsPKlPli)
        /*0020*/ 	.word	0x0000000d


	//----- nvinfo : EIATTR_FRAME_SIZE
	.align		4
.L_5:
        /*0024*/ 	.byte	0x04, 0x11
        /*0026*/ 	.short	(.L_7 - .L_6)
	.align		4
.L_6:
        /*0028*/ 	.word	index@(_Z25reduce_sum_kernel_streamsPKlPli)
        /*002c*/ 	.word	0x00000000


	//----- nvinfo : EIATTR_REGCOUNT
	.align		4
.L_7:
        /*0030*/ 	.byte	0x04, 0x2f
        /*0032*/ 	.short	(.L_9 - .L_8)
	.align		4
.L_8:
        /*0034*/ 	.word	index@(_Z25reduce_sum_kernel_streamsPKdPdi)
        /*0038*/ 	.word	0x0000000d


	//----- nvinfo : EIATTR_FRAME_SIZE
	.align		4
.L_9:
        /*003c*/ 	.byte	0x04, 0x11
        /*003e*/ 	.short	(.L_11 - .L_10)
	.align		4
.L_10:
        /*0040*/ 	.word	index@(_Z25reduce_sum_kernel_streamsPKdPdi)
        /*0044*/ 	.word	0x00000000


	//----- nvinfo : EIATTR_REGCOUNT
	.align		4
.L_11:
        /*0048*/ 	.byte	0x04, 0x2f
        /*004a*/ 	.short	(.L_13 - .L_12)
	.align		4
.L_12:
        /*004c*/ 	.word	index@(_Z25reduce_min_kernel_streamsPKiPii)
        /*0050*/ 	.word	0x0000000c


	//----- nvinfo : EIATTR_FRAME_SIZE
	.align		4
.L_13:
        /*0054*/ 	.byte	0x04, 0x11
        /*0056*/ 	.short	(.L_15 - .L_14)
	.align		4
.L_14:
        /*0058*/ 	.word	index@(_Z25reduce_min_kernel_streamsPKiPii)
        /*005c*/ 	.word	0x00000000


	//----- nvinfo : EIATTR_REGCOUNT
	.align		4
.L_15:
        /*0060*/ 	.byte	0x04, 0x2f
        /*0062*/ 	.short	(.L_17 - .L_16)
	.align		4
.L_16:
        /*0064*/ 	.word	index@(_Z25reduce_min_kernel_streamsPKlPli)
        /*0068*/ 	.word	0x0000000c


	//----- nvinfo : EIATTR_FRAME_SIZE
	.align		4
.L_17:
        /*006c*/ 	.byte	0x04, 0x11
        /*006e*/ 	.short	(.L_19 - .L_18)
	.align		4
.L_18:
        /*0070*/ 	.word	index@(_Z25reduce_min_kernel_streamsPKlPli)
        /*0074*/ 	.word	0x00000000


	//----- nvinfo : EIATTR_REGCOUNT
	.align		4
.L_19:
        /*0078*/ 	.byte	0x04, 0x2f
        /*007a*/ 	.short	(.L_21 - .L_20)
	.align		4
.L_20:
        /*007c*/ 	.word	index@(_Z25reduce_min_kernel_streamsPKdPdi)
        /*0080*/ 	.word	0x0000000e


	//----- nvinfo : EIATTR_FRAME_SIZE
	.align		4
.L_21:
        /*0084*/ 	.byte	0x04, 0x11
        /*0086*/ 	.short	(.L_23 - .L_22)
	.align		4
.L_22:
        /*0088*/ 	.word	index@(_Z25reduce_min_kernel_streamsPKdPdi)
        /*008c*/ 	.word	0x00000000


	//----- nvinfo : EIATTR_REGCOUNT
	.align		4
.L_23:
        /*0090*/ 	.byte	0x04, 0x2f
        /*0092*/ 	.short	(.L_25 - .L_24)
	.align		4
.L_24:
        /*0094*/ 	.word	index@(_Z25reduce_max_kernel_streamsPKiPii)
        /*0098*/ 	.word	0x0000000a


	//----- nvinfo : EIATTR_FRAME_SIZE
	.align		4
.L_25:
        /*009c*/ 	.byte	0x04, 0x11
        /*009e*/ 	.short	(.L_27 - .L_26)
	.align		4
.L_26:
        /*00a0*/ 	.word	index@(_Z25reduce_max_kernel_streamsPKiPii)
        /*00a4*/ 	.word	0x00000000


	//----- nvinfo : EIATTR_REGCOUNT
	.align		4
.L_27:
        /*00a8*/ 	.byte	0x04, 0x2f
        /*00aa*/ 	.short	(.L_29 - .L_28)
	.align		4
.L_28:
        /*00ac*/ 	.word	index@(_Z25reduce_max_kernel_streamsPKlPli)
        /*00b0*/ 	.word	0x0000000c


	//----- nvinfo : EIATTR_FRAME_SIZE
	.align		4
.L_29:
        /*00b4*/ 	.byte	0x04, 0x11
        /*00b6*/ 	.short	(.L_31 - .L_30)
	.align		4
.L_30:
        /*00b8*/ 	.word	index@(_Z25reduce_max_kernel_streamsPKlPli)
        /*00bc*/ 	.word	0x00000000


	//----- nvinfo : EIATTR_REGCOUNT
	.align		4
.L_31:
        /*00c0*/ 	.byte	0x04, 0x2f
        /*00c2*/ 	.short	(.L_33 - .L_32)
	.align		4
.L_32:
        /*00c4*/ 	.word	index@(_Z25reduce_max_kernel_streamsPKdPdi)
        /*00c8*/ 	.word	0x0000000e


	//----- nvinfo : EIATTR_FRAME_SIZE
	.align		4
.L_33:
        /*00cc*/ 	.byte	0x04, 0x11
        /*00ce*/ 	.short	(.L_35 - .L_34)
	.align		4
.L_34:
        /*00d0*/ 	.word	index@(_Z25reduce_max_kernel_streamsPKdPdi)
        /*00d4*/ 	.word	0x00000000


	//----- nvinfo : EIATTR_MIN_STACK_SIZE
	.align		4
.L_35:
        /*00d8*/ 	.byte	0x04, 0x12
        /*00da*/ 	.short	(.L_37 - .L_36)
	.align		4
.L_36:
        /*00dc*/ 	.word	index@(_Z25reduce_max_kernel_streamsPKdPdi)
        /*00e0*/ 	.word	0x00000000


	//----- nvinfo : EIATTR_MIN_STACK_SIZE
	.align		4
.L_37:
        /*00e4*/ 	.byte	0x04, 0x12
        /*00e6*/ 	.short	(.L_39 - .L_38)
	.align		4
.L_38:
        /*00e8*/ 	.word	index@(_Z25reduce_max_kernel_streamsPKlPli)
        /*00ec*/ 	.word	0x00000000


	//----- nvinfo : EIATTR_MIN_STACK_SIZE
	.align		4
.L_39:
        /*00f0*/ 	.byte	0x04, 0x12
        /*00f2*/ 	.short	(.L_41 - .L_40)
	.align		4
.L_40:
        /*00f4*/ 	.word	index@(_Z25reduce_max_kernel_streamsPKiPii)
        /*00f8*/ 	.word	0x00000000


	//----- nvinfo : EIATTR_MIN_STACK_SIZE
	.align		4
.L_41:
        /*00fc*/ 	.byte	0x04, 0x12
        /*00fe*/ 	.short	(.L_43 - .L_42)
	.align		4
.L_42:
        /*0100*/ 	.word	index@(_Z25reduce_min_kernel_streamsPKdPdi)
        /*0104*/ 	.word	0x00000000


	//----- nvinfo : EIATTR_MIN_STACK_SIZE
	.align		4
.L_43:
        /*0108*/ 	.byte	0x04, 0x12
        /*010a*/ 	.short	(.L_45 - .L_44)
	.align		4
.L_44:
        /*010c*/ 	.word	index@(_Z25reduce_min_kernel_streamsPKlPli)
        /*0110*/ 	.word	0x00000000


	//----- nvinfo : EIATTR_MIN_STACK_SIZE
	.align		4
.L_45:
        /*0114*/ 	.byte	0x04, 0x12
        /*0116*/ 	.short	(.L_47 - .L_46)
	.align		4
.L_46:
        /*0118*/ 	.word	index@(_Z25reduce_min_kernel_streamsPKiPii)
        /*011c*/ 	.word	0x00000000


	//----- nvinfo : EIATTR_MIN_STACK_SIZE
	.align		4
.L_47:
        /*0120*/ 	.byte	0x04, 0x12
        /*0122*/ 	.short	(.L_49 - .L_48)
	.align		4
.L_48:
        /*0124*/ 	.word	index@(_Z25reduce_sum_kernel_streamsPKdPdi)
        /*0128*/ 	.word	0x00000000


	//----- nvinfo : EIATTR_MIN_STACK_SIZE
	.align		4
.L_49:
        /*012c*/ 	.byte	0x04, 0x12
        /*012e*/ 	.short	(.L_51 - .L_50)
	.align		4
.L_50:
        /*0130*/ 	.word	index@(_Z25reduce_sum_kernel_streamsPKlPli)
        /*0134*/ 	.word	0x00000000


	//----- nvinfo : EIATTR_MIN_STACK_SIZE
	.align		4
.L_51:
        /*0138*/ 	.byte	0x04, 0x12
        /*013a*/ 	.short	(.L_53 - .L_52)
	.align		4
.L_52:
        /*013c*/ 	.word	index@(_Z25reduce_sum_kernel_streamsPKiPii)
        /*0140*/ 	.word	0x00000000
.L_53:


//--------------------- .nv.compat                --------------------------
	.section	.nv.compat,"",@"SHT_CUDA_COMPAT_INFO"
	.align	4
        /*0000*/ 	.byte	0x02, 0x09, 0x00, 0x00, 0x02, 0x02, 0x01, 0x00, 0x02, 0x05, 0x05, 0x00, 0x03, 0x07, 0x01, 0x01
        /*0010*/ 	.byte	0x02, 0x03, 0x00, 0x00, 0x02, 0x06, 0x01, 0x00, 0x04, 0x0b, 0x08, 0x00, 0x01, 0x00, 0x00, 0x00
        /*0020*/ 	.byte	0x00, 0x00, 0x00, 0x00


//--------------------- .nv.info._Z25reduce_max_kernel_streamsPKdPdi --------------------------
	.section	.nv.info._Z25reduce_max_kernel_streamsPKdPdi,"",@"SHT_CUDA_INFO"
	.sectionflags	@""
	.align	4


	//----- nvinfo : EIATTR_CUDA_API_VERSION
	.align		4
        /*0000*/ 	.byte	0x04, 0x37
        /*0002*/ 	.short	(.L_55 - .L_54)
.L_54:
        /*0004*/ 	.word	0x00000082


	//----- nvinfo : EIATTR_KPARAM_INFO
	.align		4
.L_55:
        /*0008*/ 	.byte	0x04, 0x17
        /*000a*/ 	.short	(.L_57 - .L_56)
.L_56:
        /*000c*/ 	.word	0x00000000
        /*0010*/ 	.short	0x0002
        /*0012*/ 	.short	0x0010
        /*0014*/ 	.byte	0x00, 0xf0, 0x11, 0x00


	//----- nvinfo : EIATTR_KPARAM_INFO
	.align		4
.L_57:
        /*0018*/ 	.byte	0x04, 0x17
        /*001a*/ 	.short	(.L_59 - .L_58)
.L_58:
        /*001c*/ 	.word	0x00000000
        /*0020*/ 	.short	0x0001
        /*0022*/ 	.short	0x0008
        /*0024*/ 	.byte	0x00, 0xf5, 0x21, 0x00


	//----- nvinfo : EIATTR_KPARAM_INFO
	.align		4
.L_59:
        /*0028*/ 	.byte	0x04, 0x17
        /*002a*/ 	.short	(.L_61 - .L_60)
.L_60:
        /*002c*/ 	.word	0x00000000
        /*0030*/ 	.short	0x0000
        /*0032*/ 	.short	0x0000
        /*0034*/ 	.byte	0x00, 0xf5, 0x21, 0x00


	//----- nvinfo : EIATTR_SPARSE_MMA_MASK
	.align		4
.L_61:
        /*0038*/ 	.byte	0x03, 0x50
        /*003a*/ 	.short	0x0000


	//----- nvinfo : EIATTR_MAXREG_COUNT
	.align		4
        /*003c*/ 	.byte	0x03, 0x1b
        /*003e*/ 	.short	0x00ff


	//----- nvinfo : EIATTR_NUM_BARRIERS
	.align		4
        /*0040*/ 	.byte	0x02, 0x4c
        /*0042*/ 	.byte	0x01
	.zero		1


	//----- nvinfo : EIATTR_MERCURY_ISA_VERSION
	.align		4
        /*0044*/ 	.byte	0x03, 0x5f
        /*0046*/ 	.short	0x0101


	//----- nvinfo : EIATTR_VRC_CTA_INIT_COUNT
	.align		4
        /*0048*/ 	.byte	0x02, 0x4a
	.zero		1
	.zero		1


	//----- nvinfo : EIATTR_EXIT_INSTR_OFFSETS
	.align		4
        /*004c*/ 	.byte	0x04, 0x1c
        /*004e*/ 	.short	(.L_63 - .L_62)


	//   ....[0]....
.L_62:
        /*0050*/ 	.word	0x00000290


	//   ....[1]....
        /*0054*/ 	.word	0x00000310


	//----- nvinfo : EIATTR_CBANK_PARAM_SIZE
	.align		4
.L_63:
        /*0058*/ 	.byte	0x03, 0x19
        /*005a*/ 	.short	0x0014


	//----- nvinfo : EIATTR_PARAM_CBANK
	.align		4
        /*005c*/ 	.byte	0x04, 0x0a
        /*005e*/ 	.short	(.L_65 - .L_64)
	.align		4
.L_64:
        /*0060*/ 	.word	index@(.nv.constant0._Z25reduce_max_kernel_streamsPKdPdi)
        /*0064*/ 	.short	0x0380
        /*0066*/ 	.short	0x0014


	//----- nvinfo : EIATTR_SW_WAR
	.align		4
.L_65:
        /*0068*/ 	.byte	0x04, 0x36
        /*006a*/ 	.short	(.L_67 - .L_66)
.L_66:
        /*006c*/ 	.word	0x00000008
.L_67:


//--------------------- .nv.info._Z25reduce_max_kernel_streamsPKlPli --------------------------
	.section	.nv.info._Z25reduce_max_kernel_streamsPKlPli,"",@"SHT_CUDA_INFO"
	.sectionflags	@""
	.align	4


	//----- nvinfo : EIATTR_CUDA_API_VERSION
	.align		4
        /*0000*/ 	.byte	0x04, 0x37
        /*0002*/ 	.short	(.L_69 - .L_68)
.L_68:
        /*0004*/ 	.word	0x00000082


	//----- nvinfo : EIATTR_KPARAM_INFO
	.align		4
.L_69:
        /*0008*/ 	.byte	0x04, 0x17
        /*000a*/ 	.short	(.L_71 - .L_70)
.L_70:
        /*000c*/ 	.word	0x00000000
        /*0010*/ 	.short	0x0002
        /*0012*/ 	.short	0x0010
        /*0014*/ 	.byte	0x00, 0xf0, 0x11, 0x00


	//----- nvinfo : EIATTR_KPARAM_INFO
	.align		4
.L_71:
        /*0018*/ 	.byte	0x04, 0x17
        /*001a*/ 	.short	(.L_73 - .L_72)
.L_72:
        /*001c*/ 	.word	0x00000000
        /*0020*/ 	.short	0x0001
        /*0022*/ 	.short	0x0008
        /*0024*/ 	.byte	0x00, 0xf5, 0x21, 0x00


	//----- nvinfo : EIATTR_KPARAM_INFO
	.align		4
.L_73:
        /*0028*/ 	.byte	0x04, 0x17
        /*002a*/ 	.short	(.L_75 - .L_74)
.L_74:
        /*002c*/ 	.word	0x00000000
        /*0030*/ 	.short	0x0000
        /*0032*/ 	.short	0x0000
        /*0034*/ 	.byte	0x00, 0xf5, 0x21, 0x00


	//----- nvinfo : EIATTR_SPARSE_MMA_MASK
	.align		4
.L_75:
        /*0038*/ 	.byte	0x03, 0x50
        /*003a*/ 	.short	0x0000


	//----- nvinfo : EIATTR_MAXREG_COUNT
	.align		4
        /*003c*/ 	.byte	0x03, 0x1b
        /*003e*/ 	.short	0x00ff


	//----- nvinfo : EIATTR_NUM_BARRIERS
	.align		4
        /*0040*/ 	.byte	0x02, 0x4c
        /*0042*/ 	.byte	0x01
	.zero		1


	//----- nvinfo : EIATTR_MERCURY_ISA_VERSION
	.align		4
        /*0044*/ 	.byte	0x03, 0x5f
        /*0046*/ 	.short	0x0101


	//----- nvinfo : EIATTR_VRC_CTA_INIT_COUNT
	.align		4
        /*0048*/ 	.byte	0x02, 0x4a
	.zero		1
	.zero		1


	//----- nvinfo : EIATTR_EXIT_INSTR_OFFSETS
	.align		4
        /*004c*/ 	.byte	0x04, 0x1c
        /*004e*/ 	.short	(.L_77 - .L_76)


	//   ....[0]....
.L_76:
        /*0050*/ 	.word	0x00000280


	//   ....[1]....
        /*0054*/ 	.word	0x00000300


	//----- nvinfo : EIATTR_CRS_STACK_SIZE
	.align		4
.L_77:
        /*0058*/ 	.byte	0x04, 0x1e
        /*005a*/ 	.short	(.L_79 - .L_78)
.L_78:
        /*005c*/ 	.word	0x00000000


	//----- nvinfo : EIATTR_CBANK_PARAM_SIZE
	.align		4
.L_79:
        /*0060*/ 	.byte	0x03, 0x19
        /*0062*/ 	.short	0x0014


	//----- nvinfo : EIATTR_PARAM_CBANK
	.align		4
        /*0064*/ 	.byte	0x04, 0x0a
        /*0066*/ 	.short	(.L_81 - .L_80)
	.align		4
.L_80:
        /*0068*/ 	.word	index@(.nv.constant0._Z25reduce_max_kernel_streamsPKlPli)
        /*006c*/ 	.short	0x0380
        /*006e*/ 	.short	0x0014


	//----- nvinfo : EIATTR_SW_WAR
	.align		4
.L_81:
        /*0070*/ 	.byte	0x04, 0x36
        /*0072*/ 	.short	(.L_83 - .L_82)
.L_82:
        /*0074*/ 	.word	0x00000008
.L_83:


//--------------------- .nv.info._Z25reduce_max_kernel_streamsPKiPii --------------------------
	.section	.nv.info._Z25reduce_max_kernel_streamsPKiPii,"",@"SHT_CUDA_INFO"
	.sectionflags	@""
	.align	4


	//----- nvinfo : EIATTR_CUDA_API_VERSION
	.align		4
        /*0000*/ 	.byte	0x04, 0x37
        /*0002*/ 	.short	(.L_85 - .L_84)
.L_84:
        /*0004*/ 	.word	0x00000082


	//----- nvinfo : EIATTR_KPARAM_INFO
	.align		4
.L_85:
        /*0008*/ 	.byte	0x04, 0x17
        /*000a*/ 	.short	(.L_87 - .L_86)
.L_86:
        /*000c*/ 	.word	0x00000000
        /*0010*/ 	.short	0x0002
        /*0012*/ 	.short	0x0010
        /*0014*/ 	.byte	0x00, 0xf0, 0x11, 0x00


	//----- nvinfo : EIATTR_KPARAM_INFO
	.align		4
.L_87:
        /*0018*/ 	.byte	0x04, 0x17
        /*001a*/ 	.short	(.L_89 - .L_88)
.L_88:
        /*001c*/ 	.word	0x00000000
        /*0020*/ 	.short	0x0001
        /*0022*/ 	.short	0x0008
        /*0024*/ 	.byte	0x00, 0xf5, 0x21, 0x00


	//----- nvinfo : EIATTR_KPARAM_INFO
	.align		4
.L_89:
        /*0028*/ 	.byte	0x04, 0x17
        /*002a*/ 	.short	(.L_91 - .L_90)
.L_90:
        /*002c*/ 	.word	0x00000000
        /*0030*/ 	.short	0x0000
        /*0032*/ 	.short	0x0000
        /*0034*/ 	.byte	0x00, 0xf5, 0x21, 0x00


	//----- nvinfo : EIATTR_SPARSE_MMA_MASK
	.align		4
.L_91:
        /*0038*/ 	.byte	0x03, 0x50
        /*003a*/ 	.short	0x0000


	//----- nvinfo : EIATTR_MAXREG_COUNT
	.align		4
        /*003c*/ 	.byte	0x03, 0x1b
        /*003e*/ 	.short	0x00ff


	//----- nvinfo : EIATTR_NUM_BARRIERS
	.align		4
        /*0040*/ 	.byte	0x02, 0x4c
        /*0042*/ 	.byte	0x01
	.zero		1


	//----- nvinfo : EIATTR_MERCURY_ISA_VERSION
	.align		4
        /*0044*/ 	.byte	0x03, 0x5f
        /*0046*/ 	.short	0x0101


	//----- nvinfo : EIATTR_VRC_CTA_INIT_COUNT
	.align		4
        /*0048*/ 	.byte	0x02, 0x4a
	.zero		1
	.zero		1


	//----- nvinfo : EIATTR_EXIT_INSTR_OFFSETS
	.align		4
        /*004c*/ 	.byte	0x04, 0x1c
        /*004e*/ 	.short	(.L_93 - .L_92)


	//   ....[0]....
.L_92:
        /*0050*/ 	.word	0x00000210


	//   ....[1]....
        /*0054*/ 	.word	0x00000290


	//----- nvinfo : EIATTR_CBANK_PARAM_SIZE
	.align		4
.L_93:
        /*0058*/ 	.byte	0x03, 0x19
        /*005a*/ 	.short	0x0014


	//----- nvinfo : EIATTR_PARAM_CBANK
	.align		4
        /*005c*/ 	.byte	0x04, 0x0a
        /*005e*/ 	.short	(.L_95 - .L_94)
	.align		4
.L_94:
        /*0060*/ 	.word	index@(.nv.constant0._Z25reduce_max_kernel_streamsPKiPii)
        /*0064*/ 	.short	0x0380
        /*0066*/ 	.short	0x0014


	//----- nvinfo : EIATTR_SW_WAR
	.align		4
.L_95:
        /*0068*/ 	.byte	0x04, 0x36
        /*006a*/ 	.short	(.L_97 - .L_96)
.L_96:
        /*006c*/ 	.word	0x00000008
.L_97:


//--------------------- .nv.info._Z25reduce_min_kernel_streamsPKdPdi --------------------------
	.section	.nv.info._Z25reduce_min_kernel_streamsPKdPdi,"",@"SHT_CUDA_INFO"
	.sectionflags	@""
	.align	4


	//----- nvinfo : EIATTR_CUDA_API_VERSION
	.align		4
        /*0000*/ 	.byte	0x04, 0x37
        /*0002*/ 	.short	(.L_99 - .L_98)
.L_98:
        /*0004*/ 	.word	0x00000082


	//----- nvinfo : EIATTR_KPARAM_INFO
	.align		4
.L_99:
        /*0008*/ 	.byte	0x04, 0x17
        /*000a*/ 	.short	(.L_101 - .L_100)
.L_100:
        /*000c*/ 	.word	0x00000000
        /*0010*/ 	.short	0x0002
        /*0012*/ 	.short	0x0010
        /*0014*/ 	.byte	0x00, 0xf0, 0x11, 0x00


	//----- nvinfo : EIATTR_KPARAM_INFO
	.align		4
.L_101:
        /*0018*/ 	.byte	0x04, 0x17
        /*001a*/ 	.short	(.L_103 - .L_102)
.L_102:
        /*001c*/ 	.word	0x00000000
        /*0020*/ 	.short	0x0001
        /*0022*/ 	.short	0x0008
        /*0024*/ 	.byte	0x00, 0xf5, 0x21, 0x00


	//----- nvinfo : EIATTR_KPARAM_INFO
	.align		4
.L_103:
        /*0028*/ 	.byte	0x04, 0x17
        /*002a*/ 	.short	(.L_105 - .L_104)
.L_104:
        /*002c*/ 	.word	0x00000000
        /*0030*/ 	.short	0x0000
        /*0032*/ 	.short	0x0000
        /*0034*/ 	.byte	0x00, 0xf5, 0x21, 0x00


	//----- nvinfo : EIATTR_SPARSE_MMA_MASK
	.align		4
.L_105:
        /*0038*/ 	.byte	0x03, 0x50
        /*003a*/ 	.short	0x0000


	//----- nvinfo : EIATTR_MAXREG_COUNT
	.align		4
        /*003c*/ 	.byte	0x03, 0x1b
        /*003e*/ 	.short	0x00ff


	//----- nvinfo : EIATTR_NUM_BARRIERS
	.align		4
        /*0040*/ 	.byte	0x02, 0x4c
        /*0042*/ 	.byte	0x01
	.zero		1


	//----- nvinfo : EIATTR_MERCURY_ISA_VERSION
	.align		4
        /*0044*/ 	.byte	0x03, 0x5f
        /*0046*/ 	.short	0x0101


	//----- nvinfo : EIATTR_VRC_CTA_INIT_COUNT
	.align		4
        /*0048*/ 	.byte	0x02, 0x4a
	.zero		1
	.zero		1


	//----- nvinfo : EIATTR_EXIT_INSTR_OFFSETS
	.align		4
        /*004c*/ 	.byte	0x04, 0x1c
        /*004e*/ 	.short	(.L_107 - .L_106)


	//   ....[0]....
.L_106:
        /*0050*/ 	.word	0x00000290


	//   ....[1]....
        /*0054*/ 	.word	0x00000310


	//----- nvinfo : EIATTR_CBANK_PARAM_SIZE
	.align		4
.L_107:
        /*0058*/ 	.byte	0x03, 0x19
        /*005a*/ 	.short	0x0014


	//----- nvinfo : EIATTR_PARAM_CBANK
	.align		4
        /*005c*/ 	.byte	0x04, 0x0a
        /*005e*/ 	.short	(.L_109 - .L_108)
	.align		4
.L_108:
        /*0060*/ 	.word	index@(.nv.constant0._Z25reduce_min_kernel_streamsPKdPdi)
        /*0064*/ 	.short	0x0380
        /*0066*/ 	.short	0x0014


	//----- nvinfo : EIATTR_SW_WAR
	.align		4
.L_109:
        /*0068*/ 	.byte	0x04, 0x36
        /*006a*/ 	.short	(.L_111 - .L_110)
.L_110:
        /*006c*/ 	.word	0x00000008
.L_111:


//--------------------- .nv.info._Z25reduce_min_kernel_streamsPKlPli --------------------------
	.section	.nv.info._Z25reduce_min_kernel_streamsPKlPli,"",@"SHT_CUDA_INFO"
	.sectionflags	@""
	.align	4


	//----- nvinfo : EIATTR_CUDA_API_VERSION
	.align		4
        /*0000*/ 	.byte	0x04, 0x37
        /*0002*/ 	.short	(.L_113 - .L_112)
.L_112:
        /*0004*/ 	.word	0x00000082


	//----- nvinfo : EIATTR_KPARAM_INFO
	.align		4
.L_113:
        /*0008*/ 	.byte	0x04, 0x17
        /*000a*/ 	.short	(.L_115 - .L_114)
.L_114:
        /*000c*/ 	.word	0x00000000
        /*0010*/ 	.short	0x0002
        /*0012*/ 	.short	0x0010
        /*0014*/ 	.byte	0x00, 0xf0, 0x11, 0x00


	//----- nvinfo : EIATTR_KPARAM_INFO
	.align		4
.L_115:
        /*0018*/ 	.byte	0x04, 0x17
        /*001a*/ 	.short	(.L_117 - .L_116)
.L_116:
        /*001c*/ 	.word	0x00000000
        /*0020*/ 	.short	0x0001
        /*0022*/ 	.short	0x0008
        /*0024*/ 	.byte	0x00, 0xf5, 0x21, 0x00


	//----- nvinfo : EIATTR_KPARAM_INFO
	.align		4
.L_117:
        /*0028*/ 	.byte	0x04, 0x17
        /*002a*/ 	.short	(.L_119 - .L_118)
.L_118:
        /*002c*/ 	.word	0x00000000
        /*0030*/ 	.short	0x0000
        /*0032*/ 	.short	0x0000
        /*0034*/ 	.byte	0x00, 0xf5, 0x21, 0x00


	//----- nvinfo : EIATTR_SPARSE_MMA_MASK
	.align		4
.L_119:
        /*0038*/ 	.byte	0x03, 0x50
        /*003a*/ 	.short	0x0000


	//----- nvinfo : EIATTR_MAXREG_COUNT
	.align		4
        /*003c*/ 	.byte	0x03, 0x1b
        /*003e*/ 	.short	0x00ff


	//----- nvinfo : EIATTR_NUM_BARRIERS
	.align		4
        /*0040*/ 	.byte	0x02, 0x4c
        /*0042*/ 	.byte	0x01
	.zero		1


	//----- nvinfo : EIATTR_MERCURY_ISA_VERSION
	.align		4
        /*0044*/ 	.byte	0x03, 0x5f
        /*0046*/ 	.short	0x0101


	//----- nvinfo : EIATTR_VRC_CTA_INIT_COUNT
	.align		4
        /*0048*/ 	.byte	0x02, 0x4a
	.zero		1
	.zero		1


	//----- nvinfo : EIATTR_EXIT_INSTR_OFFSETS
	.align		4
        /*004c*/ 	.byte	0x04, 0x1c
        /*004e*/ 	.short	(.L_121 - .L_120)


	//   ....[0]....
.L_120:
        /*0050*/ 	.word	0x000002a0


	//   ....[1]....
        /*0054*/ 	.word	0x00000320


	//----- nvinfo : EIATTR_CRS_STACK_SIZE
	.align		4
.L_121:
        /*0058*/ 	.byte	0x04, 0x1e
        /*005a*/ 	.short	(.L_123 - .L_122)
.L_122:
        /*005c*/ 	.word	0x00000000


	//----- nvinfo : EIATTR_CBANK_PARAM_SIZE
	.align		4
.L_123:
        /*0060*/ 	.byte	0x03, 0x19
        /*0062*/ 	.short	0x0014


	//----- nvinfo : EIATTR_PARAM_CBANK
	.align		4
        /*0064*/ 	.byte	0x04, 0x0a
        /*0066*/ 	.short	(.L_125 - .L_124)
	.align		4
.L_124:
        /*0068*/ 	.word	index@(.nv.constant0._Z25reduce_min_kernel_streamsPKlPli)
        /*006c*/ 	.short	0x0380
        /*006e*/ 	.short	0x0014


	//----- nvinfo : EIATTR_SW_WAR
	.align		4
.L_125:
        /*0070*/ 	.byte	0x04, 0x36
        /*0072*/ 	.short	(.L_127 - .L_126)
.L_126:
        /*0074*/ 	.word	0x00000008
.L_127:


//--------------------- .nv.info._Z25reduce_min_kernel_streamsPKiPii --------------------------
	.section	.nv.info._Z25reduce_min_kernel_streamsPKiPii,"",@"SHT_CUDA_INFO"
	.sectionflags	@""
	.align	4


	//----- nvinfo : EIATTR_CUDA_API_VERSION
	.align		4
        /*0000*/ 	.byte	0x04, 0x37
        /*0002*/ 	.short	(.L_129 - .L_128)
.L_128:
        /*0004*/ 	.word	0x00000082


	//----- nvinfo : EIATTR_KPARAM_INFO
	.align		4
.L_129:
        /*0008*/ 	.byte	0x04, 0x17
        /*000a*/ 	.short	(.L_131 - .L_130)
.L_130:
        /*000c*/ 	.word	0x00000000
        /*0010*/ 	.short	0x0002
        /*0012*/ 	.short	0x0010
        /*0014*/ 	.byte	0x00, 0xf0, 0x11, 0x00


	//----- nvinfo : EIATTR_KPARAM_INFO
	.align		4
.L_131:
        /*0018*/ 	.byte	0x04, 0x17
        /*001a*/ 	.short	(.L_133 - .L_132)
.L_132:
        /*001c*/ 	.word	0x00000000
        /*0020*/ 	.short	0x0001
        /*0022*/ 	.short	0x0008
        /*0024*/ 	.byte	0x00, 0xf5, 0x21, 0x00


	//----- nvinfo : EIATTR_KPARAM_INFO
	.align		4
.L_133:
        /*0028*/ 	.byte	0x04, 0x17
        /*002a*/ 	.short	(.L_135 - .L_134)
.L_134:
        /*002c*/ 	.word	0x00000000
        /*0030*/ 	.short	0x0000
        /*0032*/ 	.short	0x0000
        /*0034*/ 	.byte	0x00, 0xf5, 0x21, 0x00


	//----- nvinfo : EIATTR_SPARSE_MMA_MASK
	.align		4
.L_135:
        /*0038*/ 	.byte	0x03, 0x50
        /*003a*/ 	.short	0x0000


	//----- nvinfo : EIATTR_MAXREG_COUNT
	.align		4
        /*003c*/ 	.byte	0x03, 0x1b
        /*003e*/ 	.short	0x00ff


	//----- nvinfo : EIATTR_NUM_BARRIERS
	.align		4
        /*0040*/ 	.byte	0x02, 0x4c
        /*0042*/ 	.byte	0x01
	.zero		1


	//----- nvinfo : EIATTR_MERCURY_ISA_VERSION
	.align		4
        /*0044*/ 	.byte	0x03, 0x5f
        /*0046*/ 	.short	0x0101


	//----- nvinfo : EIATTR_VRC_CTA_INIT_COUNT
	.align		4
        /*0048*/ 	.byte	0x02, 0x4a
	.zero		1
	.zero		1


	//----- nvinfo : EIATTR_EXIT_INSTR_OFFSETS
	.align		4
        /*004c*/ 	.byte	0x04, 0x1c
        /*004e*/ 	.short	(.L_137 - .L_136)


	//   ....[0]....
.L_136:
        /*0050*/ 	.word	0x00000240


	//   ....[1]....
        /*0054*/ 	.word	0x000002c0


	//----- nvinfo : EIATTR_CBANK_PARAM_SIZE
	.align		4
.L_137:
        /*0058*/ 	.byte	0x03, 0x19
        /*005a*/ 	.short	0x0014


	//----- nvinfo : EIATTR_PARAM_CBANK
	.align		4
        /*005c*/ 	.byte	0x04, 0x0a
        /*005e*/ 	.short	(.L_139 - .L_138)
	.align		4
.L_138:
        /*0060*/ 	.word	index@(.nv.constant0._Z25reduce_min_kernel_streamsPKiPii)
        /*0064*/ 	.short	0x0380
        /*0066*/ 	.short	0x0014


	//----- nvinfo : EIATTR_SW_WAR
	.align		4
.L_139:
        /*0068*/ 	.byte	0x04, 0x36
        /*006a*/ 	.short	(.L_141 - .L_140)
.L_140:
        /*006c*/ 	.word	0x00000008
.L_141:


//--------------------- .nv.info._Z25reduce_sum_kernel_streamsPKdPdi --------------------------
	.section	.nv.info._Z25reduce_sum_kernel_streamsPKdPdi,"",@"SHT_CUDA_INFO"
	.sectionflags	@""
	.align	4


	//----- nvinfo : EIATTR_CUDA_API_VERSION
	.align		4
        /*0000*/ 	.byte	0x04, 0x37
        /*0002*/ 	.short	(.L_143 - .L_142)
.L_142:
        /*0004*/ 	.word	0x00000082


	//----- nvinfo : EIATTR_KPARAM_INFO
	.align		4
.L_143:
        /*0008*/ 	.byte	0x04, 0x17
        /*000a*/ 	.short	(.L_145 - .L_144)
.L_144:
        /*000c*/ 	.word	0x00000000
        /*0010*/ 	.short	0x0002
        /*0012*/ 	.short	0x0010
        /*0014*/ 	.byte	0x00, 0xf0, 0x11, 0x00


	//----- nvinfo : EIATTR_KPARAM_INFO
	.align		4
.L_145:
        /*0018*/ 	.byte	0x04, 0x17
        /*001a*/ 	.short	(.L_147 - .L_146)
.L_146:
        /*001c*/ 	.word	0x00000000
        /*0020*/ 	.short	0x0001
        /*0022*/ 	.short	0x0008
        /*0024*/ 	.byte	0x00, 0xf5, 0x21, 0x00


	//----- nvinfo : EIATTR_KPARAM_INFO
	.align		4
.L_147:
        /*0028*/ 	.byte	0x04, 0x17
        /*002a*/ 	.short	(.L_149 - .L_148)
.L_148:
        /*002c*/ 	.word	0x00000000
        /*0030*/ 	.short	0x0000
        /*0032*/ 	.short	0x0000
        /*0034*/ 	.byte	0x00, 0xf5, 0x21, 0x00


	//----- nvinfo : EIATTR_SPARSE_MMA_MASK
	.align		4
.L_149:
        /*0038*/ 	.byte	0x03, 0x50
        /*003a*/ 	.short	0x0000


	//----- nvinfo : EIATTR_MAXREG_COUNT
	.align		4
        /*003c*/ 	.byte	0x03, 0x1b
        /*003e*/ 	.short	0x00ff


	//----- nvinfo : EIATTR_NUM_BARRIERS
	.align		4
        /*0040*/ 	.byte	0x02, 0x4c
        /*0042*/ 	.byte	0x01
	.zero		1


	//----- nvinfo : EIATTR_MERCURY_ISA_VERSION
	.align		4
        /*0044*/ 	.byte	0x03, 0x5f
        /*0046*/ 	.short	0x0101


	//----- nvinfo : EIATTR_VRC_CTA_INIT_COUNT
	.align		4
        /*0048*/ 	.byte	0x02, 0x4a
	.zero		1
	.zero		1


	//----- nvinfo : EIATTR_EXIT_INSTR_OFFSETS
	.align		4
        /*004c*/ 	.byte	0x04, 0x1c
        /*004e*/ 	.short	(.L_151 - .L_150)


	//   ....[0]....
.L_150:
        /*0050*/ 	.word	0x00000210


	//   ....[1]....
        /*0054*/ 	.word	0x00000290


	//----- nvinfo : EIATTR_CBANK_PARAM_SIZE
	.align		4
.L_151:
        /*0058*/ 	.byte	0x03, 0x19
        /*005a*/ 	.short	0x0014


	//----- nvinfo : EIATTR_PARAM_CBANK
	.align		4
        /*005c*/ 	.byte	0x04, 0x0a
        /*005e*/ 	.short	(.L_153 - .L_152)
	.align		4
.L_152:
        /*0060*/ 	.word	index@(.nv.constant0._Z25reduce_sum_kernel_streamsPKdPdi)
        /*0064*/ 	.short	0x0380
        /*0066*/ 	.short	0x0014


	//----- nvinfo : EIATTR_SW_WAR
	.align		4
.L_153:
        /*0068*/ 	.byte	0x04, 0x36
        /*006a*/ 	.short	(.L_155 - .L_154)
.L_154:
        /*006c*/ 	.word	0x00000008
.L_155:


//--------------------- .nv.info._Z25reduce_sum_kernel_streamsPKlPli --------------------------
	.section	.nv.info._Z25reduce_sum_kernel_streamsPKlPli,"",@"SHT_CUDA_INFO"
	.sectionflags	@""
	.align	4


	//----- nvinfo : EIATTR_CUDA_API_VERSION
	.align		4
        /*0000*/ 	.byte	0x04, 0x37
        /*0002*/ 	.short	(.L_157 - .L_156)
.L_156:
        /*0004*/ 	.word	0x00000082


	//----- nvinfo : EIATTR_KPARAM_INFO
	.align		4
.L_157:
        /*0008*/ 	.byte	0x04, 0x17
        /*000a*/ 	.short	(.L_159 - .L_158)
.L_158:
        /*000c*/ 	.word	0x00000000
        /*0010*/ 	.short	0x0002
        /*0012*/ 	.short	0x0010
        /*0014*/ 	.byte	0x00, 0xf0, 0x11, 0x00


	//----- nvinfo : EIATTR_KPARAM_INFO
	.align		4
.L_159:
        /*0018*/ 	.byte	0x04, 0x17
        /*001a*/ 	.short	(.L_161 - .L_160)
.L_160:
        /*001c*/ 	.word	0x00000000
        /*0020*/ 	.short	0x0001
        /*0022*/ 	.short	0x0008
        /*0024*/ 	.byte	0x00, 0xf5, 0x21, 0x00


	//----- nvinfo : EIATTR_KPARAM_INFO
	.align		4
.L_161:
        /*0028*/ 	.byte	0x04, 0x17
        /*002a*/ 	.short	(.L_163 - .L_162)
.L_162:
        /*002c*/ 	.word	0x00000000
        /*0030*/ 	.short	0x0000
        /*0032*/ 	.short	0x0000
        /*0034*/ 	.byte	0x00, 0xf5, 0x21, 0x00


	//----- nvinfo : EIATTR_SPARSE_MMA_MASK
	.align		4
.L_163:
        /*0038*/ 	.byte	0x03, 0x50
        /*003a*/ 	.short	0x0000


	//----- nvinfo : EIATTR_MAXREG_COUNT
	.align		4
        /*003c*/ 	.byte	0x03, 0x1b
        /*003e*/ 	.short	0x00ff


	//----- nvinfo : EIATTR_NUM_BARRIERS
	.align		4
        /*0040*/ 	.byte	0x02, 0x4c
        /*0042*/ 	.byte	0x01
	.zero		1


	//----- nvinfo : EIATTR_MERCURY_ISA_VERSION
	.align		4
        /*0044*/ 	.byte	0x03, 0x5f
        /*0046*/ 	.short	0x0101


	//----- nvinfo : EIATTR_VRC_CTA_INIT_COUNT
	.align		4
        /*0048*/ 	.byte	0x02, 0x4a
	.zero		1
	.zero		1


	//----- nvinfo : EIATTR_EXIT_INSTR_OFFSETS
	.align		4
        /*004c*/ 	.byte	0x04, 0x1c
        /*004e*/ 	.short	(.L_165 - .L_164)


	//   ....[0]....
.L_164:
        /*0050*/ 	.word	0x00000220


	//   ....[1]....
        /*0054*/ 	.word	0x000002a0


	//----- nvinfo : EIATTR_CBANK_PARAM_SIZE
	.align		4
.L_165:
        /*0058*/ 	.byte	0x03, 0x19
        /*005a*/ 	.short	0x0014


	//----- nvinfo : EIATTR_PARAM_CBANK
	.align		4
        /*005c*/ 	.byte	0x04, 0x0a
        /*005e*/ 	.short	(.L_167 - .L_166)
	.align		4
.L_166:
        /*0060*/ 	.word	index@(.nv.constant0._Z25reduce_sum_kernel_streamsPKlPli)
        /*0064*/ 	.short	0x0380
        /*0066*/ 	.short	0x0014


	//----- nvinfo : EIATTR_SW_WAR
	.align		4
.L_167:
        /*0068*/ 	.byte	0x04, 0x36
        /*006a*/ 	.short	(.L_169 - .L_168)
.L_168:
        /*006c*/ 	.word	0x00000008
.L_169:


//--------------------- .nv.info._Z25reduce_sum_kernel_streamsPKiPii --------------------------
	.section	.nv.info._Z25reduce_sum_kernel_streamsPKiPii,"",@"SHT_CUDA_INFO"
	.sectionflags	@""
	.align	4


	//----- nvinfo : EIATTR_CUDA_API_VERSION
	.align		4
        /*0000*/ 	.byte	0x04, 0x37
        /*0002*/ 	.short	(.L_171 - .L_170)
.L_170:
        /*0004*/ 	.word	0x00000082


	//----- nvinfo : EIATTR_KPARAM_INFO
	.align		4
.L_171:
        /*0008*/ 	.byte	0x04, 0x17
        /*000a*/ 	.short	(.L_173 - .L_172)
.L_172:
        /*000c*/ 	.word	0x00000000
        /*0010*/ 	.short	0x0002
        /*0012*/ 	.short	0x0010
        /*0014*/ 	.byte	0x00, 0xf0, 0x11, 0x00


	//----- nvinfo : EIATTR_KPARAM_INFO
	.align		4
.L_173:
        /*0018*/ 	.byte	0x04, 0x17
        /*001a*/ 	.short	(.L_175 - .L_174)
.L_174:
        /*001c*/ 	.word	0x00000000
        /*0020*/ 	.short	0x0001
        /*0022*/ 	.short	0x0008
        /*0024*/ 	.byte	0x00, 0xf5, 0x21, 0x00


	//----- nvinfo : EIATTR_KPARAM_INFO
	.align		4
.L_175:
        /*0028*/ 	.byte	0x04, 0x17
        /*002a*/ 	.short	(.L_177 - .L_176)
.L_176:
        /*002c*/ 	.word	0x00000000
        /*0030*/ 	.short	0x0000
        /*0032*/ 	.short	0x0000
        /*0034*/ 	.byte	0x00, 0xf5, 0x21, 0x00


	//----- nvinfo : EIATTR_SPARSE_MMA_MASK
	.align		4
.L_177:
        /*0038*/ 	.byte	0x03, 0x50
        /*003a*/ 	.short	0x0000


	//----- nvinfo : EIATTR_MAXREG_COUNT
	.align		4
        /*003c*/ 	.byte	0x03, 0x1b
        /*003e*/ 	.short	0x00ff


	//----- nvinfo : EIATTR_NUM_BARRIERS
	.align		4
        /*0040*/ 	.byte	0x02, 0x4c
        /*0042*/ 	.byte	0x01
	.zero		1


	//----- nvinfo : EIATTR_MERCURY_ISA_VERSION
	.align		4
        /*0044*/ 	.byte	0x03, 0x5f
        /*0046*/ 	.short	0x0101


	//----- nvinfo : EIATTR_VRC_CTA_INIT_COUNT
	.align		4
        /*0048*/ 	.byte	0x02, 0x4a
	.zero		1
	.zero		1


	//----- nvinfo : EIATTR_EXIT_INSTR_OFFSETS
	.align		4
        /*004c*/ 	.byte	0x04, 0x1c
        /*004e*/ 	.short	(.L_179 - .L_178)


	//   ....[0]....
.L_178:
        /*0050*/ 	.word	0x00000210


	//   ....[1]....
        /*0054*/ 	.word	0x00000290


	//----- nvinfo : EIATTR_CBANK_PARAM_SIZE
	.align		4
.L_179:
        /*0058*/ 	.byte	0x03, 0x19
        /*005a*/ 	.short	0x0014


	//----- nvinfo : EIATTR_PARAM_CBANK
	.align		4
        /*005c*/ 	.byte	0x04, 0x0a
        /*005e*/ 	.short	(.L_181 - .L_180)
	.align		4
.L_180:
        /*0060*/ 	.word	index@(.nv.constant0._Z25reduce_sum_kernel_streamsPKiPii)
        /*0064*/ 	.short	0x0380
        /*0066*/ 	.short	0x0014


	//----- nvinfo : EIATTR_SW_WAR
	.align		4
.L_181:
        /*0068*/ 	.byte	0x04, 0x36
        /*006a*/ 	.short	(.L_183 - .L_182)
.L_182:
        /*006c*/ 	.word	0x00000008
.L_183:


//--------------------- .nv.callgraph             --------------------------
	.section	.nv.callgraph,"",@"SHT_CUDA_CALLGRAPH"
	.align	4
	.sectionentsize	8
	.align		4
        /*0000*/ 	.word	0x00000000
	.align		4
        /*0004*/ 	.word	0xffffffff
	.align		4
        /*0008*/ 	.word	0x00000000
	.align		4
        /*000c*/ 	.word	0xfffffffe
	.align		4
        /*0010*/ 	.word	0x00000000
	.align		4
        /*0014*/ 	.word	0xfffffffd
	.align		4
        /*0018*/ 	.word	0x00000000
	.align		4
        /*001c*/ 	.word	0xfffffffc


//--------------------- .text._Z25reduce_max_kernel_streamsPKdPdi --------------------------
	.section	.text._Z25reduce_max_kernel_streamsPKdPdi,"ax",@progbits
	.align	128
        .global         _Z25reduce_max_kernel_streamsPKdPdi
        .type           _Z25reduce_max_kernel_streamsPKdPdi,@function
        .size           _Z25reduce_max_kernel_streamsPKdPdi,(.L_x_31 - _Z25reduce_max_kernel_streamsPKdPdi)
        .other          _Z25reduce_max_kernel_streamsPKdPdi,@"STO_CUDA_ENTRY STV_DEFAULT"
_Z25reduce_max_kernel_streamsPKdPdi:
.text._Z25reduce_max_kernel_streamsPKdPdi:
[----:B------:R-:W-:Y:S01]  /*0000*/  LDC R1, c[0x0][0x37c] ;  /* 0x0000df00ff017b82 */ /* 0x000fe20000000800 */
[----:B------:R-:W0:Y:S01]  /*0010*/  S2R R6, SR_TID.X ;  /* 0x0000000000067919 */ /* 0x000e220000002100 */
[----:B------:R-:W0:Y:S01]  /*0020*/  LDCU UR8, c[0x0][0x360] ;  /* 0x00006c00ff0877ac */ /* 0x000e220008000800 */
[----:B------:R-:W-:Y:S01]  /*0030*/  IMAD.MOV.U32 R2, RZ, RZ, -0x1 ;  /* 0xffffffffff027424 */ /* 0x000fe200078e00ff */
[----:B------:R-:W0:Y:S01]  /*0040*/  S2R R9, SR_CTAID.X ;  /* 0x0000000000097919 */ /* 0x000e220000002500 */
[----:B------:R-:W1:Y:S01]  /*0050*/  LDCU UR4, c[0x0][0x390] ;  /* 0x00007200ff0477ac */ /* 0x000e620008000800 */
[----:B------:R-:W-:Y:S01]  /*0060*/  IMAD.MOV.U32 R3, RZ, RZ, -0x100001 ;  /* 0xffefffffff037424 */ /* 0x000fe200078e00ff */
[----:B------:R-:W2:Y:S01]  /*0070*/  LDCU.64 UR6, c[0x0][0x358] ;  /* 0x00006b00ff0677ac */ /* 0x000ea20008000a00 */
[----:B0-----:R-:W-:-:S05]  /*0080*/  IMAD R7, R9, UR8, R6 ;  /* 0x0000000809077c24 */ /* 0x001fca000f8e0206 */
[----:B-1----:R-:W-:-:S13]  /*0090*/  ISETP.GE.U32.AND P0, PT, R7, UR4, PT ;  /* 0x0000000407007c0c */ /* 0x002fda000bf06070 */
[----:B------:R-:W0:Y:S02]  /*00a0*/  @!P0 LDC.64 R4, c[0x0][0x380] ;  /* 0x0000e000ff048b82 */ /* 0x000e240000000a00 */
[----:B0-----:R-:W-:-:S05]  /*00b0*/  @!P0 IMAD.WIDE.U32 R4, R7, 0x8, R4 ;  /* 0x0000000807048825 */ /* 0x001fca00078e0004 */
[----:B--2---:R-:W2:Y:S01]  /*00c0*/  @!P0 LDG.E.64 R2, desc[UR6][R4.64] ;  /* 0x0000000604028981 */ /* 0x004ea2000c1e1b00 */
[----:B------:R-:W0:Y:S01]  /*00d0*/  S2UR UR5, SR_CgaCtaId ;  /* 0x00000000000579c3 */ /* 0x000e220000008800 */
[----:B------:R-:W-:Y:S01]  /*00e0*/  IMAD.U32 R0, RZ, RZ, UR8 ;  /* 0x00000008ff007e24 */ /* 0x000fe2000f8e00ff */
[----:B------:R-:W-:Y:S01]  /*00f0*/  UMOV UR4, 0x400 ;  /* 0x0000040000047882 */ /* 0x000fe20000000000 */
[----:B------:R-:W-:-:S03]  /*0100*/  ISETP.NE.AND P0, PT, R6, RZ, PT ;  /* 0x000000ff0600720c */ /* 0x000fc60003f05270 */
[----:B------:R-:W-:Y:S01]  /*0110*/  ISETP.GE.U32.AND P1, PT, R0, 0x2, PT ;  /* 0x000000020000780c */ /* 0x000fe20003f26070 */
[----:B0-----:R-:W-:-:S06]  /*0120*/  ULEA UR4, UR5, UR4, 0x18 ;  /* 0x0000000405047291 */ /* 0x001fcc000f8ec0ff */
[----:B------:R-:W-:-:S05]  /*0130*/  LEA R7, R6, UR4, 0x3 ;  /* 0x0000000406077c11 */ /* 0x000fca000f8e18ff */
[----:B--2---:R0:W-:Y:S01]  /*0140*/  STS.64 [R7], R2 ;  /* 0x0000000207007388 */ /* 0x0041e20000000a00 */
[----:B------:R-:W-:Y:S06]  /*0150*/  BAR.SYNC.DEFER_BLOCKING 0x0 ;  /* 0x0000000000007b1d */ /* 0x000fec0000010000 */
[----:B------:R-:W-:Y:S05]  /*0160*/  @!P1 BRA `(.L_x_0) ;  /* 0x0000000000489947 */ /* 0x000fea0003800000 */
.L_x_1:
[----:B------:R-:W-:-:S04]  /*0170*/  SHF.R.U32.HI R8, RZ, 0x1, R0 ;  /* 0x00000001ff087819 */ /* 0x000fc80000011600 */
[----:B------:R-:W-:-:S13]  /*0180*/  ISETP.GE.U32.AND P1, PT, R6, R8, PT ;  /* 0x000000080600720c */ /* 0x000fda0003f26070 */
[----:B------:R-:W-:Y:S01]  /*0190*/  @!P1 IMAD R4, R8, 0x8, R7 ;  /* 0x0000000808049824 */ /* 0x000fe200078e0207 */
[----:B0-----:R-:W0:Y:S05]  /*01a0*/  @!P1 LDS.64 R2, [R7] ;  /* 0x0000000007029984 */ /* 0x001e2a0000000a00 */
[----:B------:R-:W1:Y:S01]  /*01b0*/  @!P1 LDS.64 R4, [R4] ;  /* 0x0000000004049984 */ /* 0x000e620000000a00 */
[----:B0-----:R-:W-:Y:S01]  /*01c0*/  @!P1 IMAD.MOV.U32 R10, RZ, RZ, R3 ;  /* 0x000000ffff0a9224 */ /* 0x001fe200078e0003 */
[----:B-1----:R-:W-:Y:S01]  /*01d0*/  @!P1 DSETP.MAX.AND P2, P3, R2, R4, PT ;  /* 0x000000040200922a */ /* 0x002fe20003b4f000 */
[----:B------:R-:W-:Y:S02]  /*01e0*/  @!P1 IMAD.MOV.U32 R11, RZ, RZ, R5 ;  /* 0x000000ffff0b9224 */ /* 0x000fe400078e0005 */
[----:B------:R-:W-:-:S03]  /*01f0*/  @!P1 IMAD.MOV.U32 R3, RZ, RZ, R4 ;  /* 0x000000ffff039224 */ /* 0x000fc600078e0004 */
[----:B------:R-:W-:Y:S02]  /*0200*/  @!P1 FSEL R10, R10, R11, P2 ;  /* 0x0000000b0a0a9208 */ /* 0x000fe40001000000 */
[----:B------:R-:W-:Y:S02]  /*0210*/  @!P1 LOP3.LUT R11, R11, 0x80000, RZ, 0xfc, !PT ;  /* 0x000800000b0b9812 */ /* 0x000fe400078efcff */
[----:B------:R-:W-:Y:S02]  /*0220*/  @!P1 SEL R2, R2, R3, P2 ;  /* 0x0000000302029207 */ /* 0x000fe40001000000 */
[----:B------:R-:W-:-:S05]  /*0230*/  @!P1 SEL R3, R11, R10, P3 ;  /* 0x0000000a0b039207 */ /* 0x000fca0001800000 */
[----:B------:R1:W-:Y:S01]  /*0240*/  @!P1 STS.64 [R7], R2 ;  /* 0x0000000207009388 */ /* 0x0003e20000000a00 */
[----:B------:R-:W-:Y:S01]  /*0250*/  BAR.SYNC.DEFER_BLOCKING 0x0 ;  /* 0x0000000000007b1d */ /* 0x000fe20000010000 */
[----:B------:R-:W-:Y:S01]  /*0260*/  ISETP.GT.U32.AND P1, PT, R0, 0x3, PT ;  /* 0x000000030000780c */ /* 0x000fe20003f24070 */
[----:B------:R-:W-:-:S12]  /*0270*/  IMAD.MOV.U32 R0, RZ, RZ, R8 ;  /* 0x000000ffff007224 */ /* 0x000fd800078e0008 */
[----:B-1----:R-:W-:Y:S05]  /*0280*/  @P1 BRA `(.L_x_1) ;  /* 0xfffffffc00b81947 */ /* 0x002fea000383ffff */
.L_x_0:
[----:B------:R-:W-:Y:S05]  /*0290*/  @P0 EXIT ;  /* 0x000000000000094d */ /* 0x000fea0003800000 */
[----:B------:R-:W1:Y:S01]  /*02a0*/  S2UR UR5, SR_CgaCtaId ;  /* 0x00000000000579c3 */ /* 0x000e620000008800 */
[----:B------:R-:W-:-:S07]  /*02b0*/  UMOV UR4, 0x400 ;  /* 0x0000040000047882 */ /* 0x000fce0000000000 */
[----:B------:R-:W2:Y:S01]  /*02c0*/  LDC.64 R4, c[0x0][0x388] ;  /* 0x0000e200ff047b82 */ /* 0x000ea20000000a00 */
[----:B-1----:R-:W-:Y:S01]  /*02d0*/  ULEA UR4, UR5, UR4, 0x18 ;  /* 0x0000000405047291 */ /* 0x002fe2000f8ec0ff */
[----:B--2---:R-:W-:-:S08]  /*02e0*/  IMAD.WIDE.U32 R4, R9, 0x8, R4 ;  /* 0x0000000809047825 */ /* 0x004fd000078e0004 */
[----:B0-----:R-:W0:Y:S04]  /*02f0*/  LDS.64 R2, [UR4] ;  /* 0x00000004ff027984 */ /* 0x001e280008000a00 */
[----:B0-----:R-:W-:Y:S01]  /*0300*/  STG.E.64 desc[UR6][R4.64], R2 ;  /* 0x0000000204007986 */ /* 0x001fe2000c101b06 */
[----:B------:R-:W-:Y:S05]  /*0310*/  EXIT ;  /* 0x000000000000794d */ /* 0x000fea0003800000 */
.L_x_2:
[----:B------:R-:W-:-:S00]  /*0320*/  BRA `(.L_x_2) ;  /* 0xfffffffc00fc7947 */ /* 0x000fc0000383ffff */
[----:B------:R-:W-:-:S00]  /*0330*/  NOP ;  /* 0x0000000000007918 */ /* 0x000fc00000000000 */
        /* <DEDUP_REMOVED lines=12> */
.L_x_31:


//--------------------- .text._Z25reduce_max_kernel_streamsPKlPli --------------------------
	.section	.text._Z25reduce_max_kernel_streamsPKlPli,"ax",@progbits
	.align	128
        .global         _Z25reduce_max_kernel_streamsPKlPli
        .type           _Z25reduce_max_kernel_streamsPKlPli,@function
        .size           _Z25reduce_max_kernel_streamsPKlPli,(.L_x_32 - _Z25reduce_max_kernel_streamsPKlPli)
        .other          _Z25reduce_max_kernel_streamsPKlPli,@"STO_CUDA_ENTRY STV_DEFAULT"
_Z25reduce_max_kernel_streamsPKlPli:
.text._Z25reduce_max_kernel_streamsPKlPli:
[----:B------:R-:W-:Y:S01]  /*0000*/  LDC R1, c[0x0][0x37c] ;  /* 0x0000df00ff017b82 */ /* 0x000fe20000000800 */
[----:B------:R-:W0:Y:S01]  /*0010*/  S2R R6, SR_TID.X ;  /* 0x0000000000067919 */ /* 0x000e220000002100 */
[----:B------:R-:W0:Y:S01]  /*0020*/  LDCU UR8, c[0x0][0x360] ;  /* 0x00006c00ff0877ac */ /* 0x000e220008000800 */
[----:B------:R-:W-:Y:S01]  /*0030*/  IMAD.MOV.U32 R2, RZ, RZ, 0x0 ;  /* 0x00000000ff027424 */ /* 0x000fe200078e00ff */
        /* <DEDUP_REMOVED lines=11> */
[----:B------:R-:W-:-:S04]  /*00f0*/  UMOV UR4, 0x400 ;  /* 0x0000040000047882 */ /* 0x000fc80000000000 */
[----:B------:R-:W-:Y:S01]  /*0100*/  ISETP.GE.U32.AND P0, PT, R0, 0x2, PT ;  /* 0x000000020000780c */ /* 0x000fe20003f06070 */
[----:B0-----:R-:W-:-:S06]  /*0110*/  ULEA UR4, UR5, UR4, 0x18 ;  /* 0x0000000405047291 */ /* 0x001fcc000f8ec0ff */
[----:B------:R-:W-:-:S05]  /*0120*/  LEA R7, R6, UR4, 0x3 ;  /* 0x0000000406077c11 */ /* 0x000fca000f8e18ff */
[----:B--2---:R0:W-:Y:S01]  /*0130*/  STS.64 [R7], R2 ;  /* 0x0000000207007388 */ /* 0x0041e20000000a00 */
[----:B------:R-:W-:Y:S06]  /*0140*/  BAR.SYNC.DEFER_BLOCKING 0x0 ;  /* 0x0000000000007b1d */ /* 0x000fec0000010000 */
[----:B------:R-:W-:Y:S05]  /*0150*/  @!P0 BRA `(.L_x_3) ;  /* 0x0000000000448947 */ /* 0x000fea0003800000 */
.L_x_6:
[----:B------:R-:W-:Y:S01]  /*0160*/  SHF.R.U32.HI R8, RZ, 0x1, R0 ;  /* 0x00000001ff087819 */ /* 0x000fe20000011600 */
[----:B------:R-:W-:Y:S03]  /*0170*/  BSSY.RECONVERGENT B0, `(.L_x_4) ;  /* 0x000000b000007945 */ /* 0x000fe60003800200 */
[----:B------:R-:W-:-:S13]  /*0180*/  ISETP.GE.U32.AND P0, PT, R6, R8, PT ;  /* 0x000000080600720c */ /* 0x000fda0003f06070 */
[----:B-1----:R-:W-:Y:S05]  /*0190*/  @P0 BRA `(.L_x_5) ;  /* 0x0000000000200947 */ /* 0x002fea0003800000 */
[----:B------:R-:W-:Y:S01]  /*01a0*/  IMAD R4, R8, 0x8, R7 ;  /* 0x0000000808047824 */ /* 0x000fe200078e0207 */
[----:B0-----:R-:W-:Y:S05]  /*01b0*/  LDS.64 R2, [R7] ;  /* 0x0000000007027984 */ /* 0x001fea0000000a00 */
[----:B------:R-:W0:Y:S02]  /*01c0*/  LDS.64 R4, [R4] ;  /* 0x0000000004047984 */ /* 0x000e240000000a00 */
[----:B0-----:R-:W-:-:S04]  /*01d0*/  ISETP.GT.U32.AND P0, PT, R2, R4, PT ;  /* 0x000000040200720c */ /* 0x001fc80003f04070 */
[----:B------:R-:W-:-:S04]  /*01e0*/  ISETP.GT.AND.EX P0, PT, R3, R5, PT, P0 ;  /* 0x000000050300720c */ /* 0x000fc80003f04300 */
[----:B------:R-:W-:Y:S02]  /*01f0*/  SEL R2, R2, R4, P0 ;  /* 0x0000000402027207 */ /* 0x000fe40000000000 */
[----:B------:R-:W-:-:S05]  /*0200*/  SEL R3, R3, R5, P0 ;  /* 0x0000000503037207 */ /* 0x000fca0000000000 */
[----:B------:R1:W-:Y:S02]  /*0210*/  STS.64 [R7], R2 ;  /* 0x0000000207007388 */ /* 0x0003e40000000a00 */
.L_x_5:
[----:B------:R-:W-:Y:S05]  /*0220*/  BSYNC.RECONVERGENT B0 ;  /* 0x0000000000007941 */ /* 0x000fea0003800200 */
.L_x_4:
[----:B------:R-:W-:Y:S01]  /*0230*/  BAR.SYNC.DEFER_BLOCKING 0x0 ;  /* 0x0000000000007b1d */ /* 0x000fe20000010000 */
[----:B------:R-:W-:Y:S01]  /*0240*/  ISETP.GT.U32.AND P0, PT, R0, 0x3, PT ;  /* 0x000000030000780c */ /* 0x000fe20003f04070 */
[----:B------:R-:W-:-:S12]  /*0250*/  IMAD.MOV.U32 R0, RZ, RZ, R8 ;  /* 0x000000ffff007224 */ /* 0x000fd800078e0008 */
[----:B------:R-:W-:Y:S05]  /*0260*/  @P0 BRA `(.L_x_6) ;  /* 0xfffffffc00bc0947 */ /* 0x000fea000383ffff */
.L_x_3:
[----:B------:R-:W-:-:S13]  /*0270*/  ISETP.NE.AND P0, PT, R6, RZ, PT ;  /* 0x000000ff0600720c */ /* 0x000fda0003f05270 */
[----:B------:R-:W-:Y:S05]  /*0280*/  @P0 EXIT ;  /* 0x000000000000094d */ /* 0x000fea0003800000 */
[----:B------:R-:W2:Y:S01]  /*0290*/  S2UR UR5, SR_CgaCtaId ;  /* 0x00000000000579c3 */ /* 0x000ea20000008800 */
[----:B------:R-:W-:-:S07]  /*02a0*/  UMOV UR4, 0x400 ;  /* 0x0000040000047882 */ /* 0x000fce0000000000 */
[----:B------:R-:W3:Y:S01]  /*02b0*/  LDC.64 R4, c[0x0][0x388] ;  /* 0x0000e200ff047b82 */ /* 0x000ee20000000a00 */
[----:B--2---:R-:W-:Y:S01]  /*02c0*/  ULEA UR4, UR5, UR4, 0x18 ;  /* 0x0000000405047291 */ /* 0x004fe2000f8ec0ff */
[----:B---3--:R-:W-:-:S08]  /*02d0*/  IMAD.WIDE.U32 R4, R9, 0x8, R4 ;  /* 0x0000000809047825 */ /* 0x008fd000078e0004 */
[----:B01----:R-:W0:Y:S04]  /*02e0*/  LDS.64 R2, [UR4] ;  /* 0x00000004ff027984 */ /* 0x003e280008000a00 */
[----:B0-----:R-:W-:Y:S01]  /*02f0*/  STG.E.64 desc[UR6][R4.64], R2 ;  /* 0x0000000204007986 */ /* 0x001fe2000c101b06 */
[----:B------:R-:W-:Y:S05]  /*0300*/  EXIT ;  /* 0x000000000000794d */ /* 0x000fea0003800000 */
.L_x_7:
        /* <DEDUP_REMOVED lines=15> */
.L_x_32:


//--------------------- .text._Z25reduce_max_kernel_streamsPKiPii --------------------------
	.section	.text._Z25reduce_max_kernel_streamsPKiPii,"ax",@progbits
	.align	128
        .global         _Z25reduce_max_kernel_streamsPKiPii
        .type           _Z25reduce_max_kernel_streamsPKiPii,@function
        .size           _Z25reduce_max_kernel_streamsPKiPii,(.L_x_33 - _Z25reduce_max_kernel_streamsPKiPii)
        .other          _Z25reduce_max_kernel_streamsPKiPii,@"STO_CUDA_ENTRY STV_DEFAULT"
_Z25reduce_max_kernel_streamsPKiPii:
.text._Z25reduce_max_kernel_streamsPKiPii:
[----:B------:R-:W-:Y:S01]  /*0000*/  LDC R1, c[0x0][0x37c] ;  /* 0x0000df00ff017b82 */ /* 0x000fe20000000800 */
[----:B------:R-:W0:Y:S01]  /*0010*/  S2R R6, SR_TID.X ;  /* 0x0000000000067919 */ /* 0x000e220000002100 */
[----:B------:R-:W0:Y:S01]  /*0020*/  LDCU UR8, c[0x0][0x360] ;  /* 0x00006c00ff0877ac */ /* 0x000e220008000800 */
[----:B------:R-:W-:Y:S01]  /*0030*/  IMAD.MOV.U32 R4, RZ, RZ, -0x80000000 ;  /* 0x80000000ff047424 */ /* 0x000fe200078e00ff */
[----:B------:R-:W0:Y:S01]  /*0040*/  S2R R7, SR_CTAID.X ;  /* 0x0000000000077919 */ /* 0x000e220000002500 */
[----:B------:R-:W1:Y:S01]  /*0050*/  LDCU UR4, c[0x0][0x390] ;  /* 0x00007200ff0477ac */ /* 0x000e620008000800 */
[----:B------:R-:W2:Y:S01]  /*0060*/  LDCU.64 UR6, c[0x0][0x358] ;  /* 0x00006b00ff0677ac */ /* 0x000ea20008000a00 */
[----:B0-----:R-:W-:-:S05]  /*0070*/  IMAD R5, R7, UR8, R6 ;  /* 0x0000000807057c24 */ /* 0x001fca000f8e0206 */
[----:B-1----:R-:W-:-:S13]  /*0080*/  ISETP.GE.U32.AND P0, PT, R5, UR4, PT ;  /* 0x0000000405007c0c */ /* 0x002fda000bf06070 */
[----:B------:R-:W0:Y:S02]  /*0090*/  @!P0 LDC.64 R2, c[0x0][0x380] ;  /* 0x0000e000ff028b82 */ /* 0x000e240000000a00 */
[----:B0-----:R-:W-:-:S05]  /*00a0*/  @!P0 IMAD.WIDE.U32 R2, R5, 0x4, R2 ;  /* 0x0000000405028825 */ /* 0x001fca00078e0002 */
[----:B--2---:R-:W2:Y:S01]  /*00b0*/  @!P0 LDG.E R4, desc[UR6][R2.64] ;  /* 0x0000000602048981 */ /* 0x004ea2000c1e1900 */
[----:B------:R-:W0:Y:S01]  /*00c0*/  S2UR UR5, SR_CgaCtaId ;  /* 0x00000000000579c3 */ /* 0x000e220000008800 */
[----:B------:R-:W-:Y:S01]  /*00d0*/  IMAD.U32 R0, RZ, RZ, UR8 ;  /* 0x00000008ff007e24 */ /* 0x000fe2000f8e00ff */
[----:B------:R-:W-:Y:S01]  /*00e0*/  UMOV UR4, 0x400 ;  /* 0x0000040000047882 */ /* 0x000fe20000000000 */
[----:B------:R-:W-:-:S03]  /*00f0*/  ISETP.NE.AND P0, PT, R6, RZ, PT ;  /* 0x000000ff0600720c */ /* 0x000fc60003f05270 */
[----:B------:R-:W-:Y:S01]  /*0100*/  ISETP.GE.U32.AND P1, PT, R0, 0x2, PT ;  /* 0x000000020000780c */ /* 0x000fe20003f26070 */
[----:B0-----:R-:W-:-:S06]  /*0110*/  ULEA UR4, UR5, UR4, 0x18 ;  /* 0x0000000405047291 */ /* 0x001fcc000f8ec0ff */
[----:B------:R-:W-:-:S05]  /*0120*/  LEA R5, R6, UR4, 0x2 ;  /* 0x0000000406057c11 */ /* 0x000fca000f8e10ff */
[----:B--2---:R0:W-:Y:S01]  /*0130*/  STS [R5], R4 ;  /* 0x0000000405007388 */ /* 0x0041e20000000800 */
[----:B------:R-:W-:Y:S06]  /*0140*/  BAR.SYNC.DEFER_BLOCKING 0x0 ;  /* 0x0000000000007b1d */ /* 0x000fec0000010000 */
[----:B------:R-:W-:Y:S05]  /*0150*/  @!P1 BRA `(.L_x_8) ;  /* 0x00000000002c9947 */ /* 0x000fea0003800000 */
.L_x_9:
[----:B0-----:R-:W-:-:S04]  /*0160*/  SHF.R.U32.HI R4, RZ, 0x1, R0 ;  /* 0x00000001ff047819 */ /* 0x001fc80000011600 */
[----:B------:R-:W-:-:S13]  /*0170*/  ISETP.GE.U32.AND P1, PT, R6, R4, PT ;  /* 0x000000040600720c */ /* 0x000fda0003f26070 */
[----:B------:R-:W-:Y:S01]  /*0180*/  @!P1 IMAD R3, R4, 0x4, R5 ;  /* 0x0000000404039824 */ /* 0x000fe200078e0205 */
[----:B------:R-:W-:Y:S05]  /*0190*/  @!P1 LDS R2, [R5] ;  /* 0x0000000005029984 */ /* 0x000fea0000000800 */
[----:B------:R-:W0:Y:S02]  /*01a0*/  @!P1 LDS R3, [R3] ;  /* 0x0000000003039984 */ /* 0x000e240000000800 */
[----:B0-----:R-:W-:-:S05]  /*01b0*/  @!P1 VIMNMX R2, PT, PT, R2, R3, !PT ;  /* 0x0000000302029248 */ /* 0x001fca0007fe0100 */
[----:B------:R1:W-:Y:S01]  /*01c0*/  @!P1 STS [R5], R2 ;  /* 0x0000000205009388 */ /* 0x0003e20000000800 */
[----:B------:R-:W-:Y:S01]  /*01d0*/  BAR.SYNC.DEFER_BLOCKING 0x0 ;  /* 0x0000000000007b1d */ /* 0x000fe20000010000 */
[----:B------:R-:W-:Y:S01]  /*01e0*/  ISETP.GT.U32.AND P1, PT, R0, 0x3, PT ;  /* 0x000000030000780c */ /* 0x000fe20003f24070 */
[----:B------:R-:W-:-:S12]  /*01f0*/  IMAD.MOV.U32 R0, RZ, RZ, R4 ;  /* 0x000000ffff007224 */ /* 0x000fd800078e0004 */
[----:B-1----:R-:W-:Y:S05]  /*0200*/  @P1 BRA `(.L_x_9) ;  /* 0xfffffffc00d41947 */ /* 0x002fea000383ffff */
.L_x_8:
[----:B------:R-:W-:Y:S05]  /*0210*/  @P0 EXIT ;  /* 0x000000000000094d */ /* 0x000fea0003800000 */
[----:B------:R-:W1:Y:S01]  /*0220*/  S2UR UR5, SR_CgaCtaId ;  /* 0x00000000000579c3 */ /* 0x000e620000008800 */
[----:B------:R-:W-:-:S07]  /*0230*/  UMOV UR4, 0x400 ;  /* 0x0000040000047882 */ /* 0x000fce0000000000 */
[----:B------:R-:W2:Y:S01]  /*0240*/  LDC.64 R2, c[0x0][0x388] ;  /* 0x0000e200ff027b82 */ /* 0x000ea20000000a00 */
[----:B-1----:R-:W-:Y:S01]  /*0250*/  ULEA UR4, UR5, UR4, 0x18 ;  /* 0x0000000405047291 */ /* 0x002fe2000f8ec0ff */
[----:B--2---:R-:W-:-:S08]  /*0260*/  IMAD.WIDE.U32 R2, R7, 0x4, R2 ;  /* 0x0000000407027825 */ /* 0x004fd000078e0002 */
[----:B0-----:R-:W0:Y:S04]  /*0270*/  LDS R5, [UR4] ;  /* 0x00000004ff057984 */ /* 0x001e280008000800 */
[----:B0-----:R-:W-:Y:S01]  /*0280*/  STG.E desc[UR6][R2.64], R5 ;  /* 0x0000000502007986 */ /* 0x001fe2000c101906 */
[----:B------:R-:W-:Y:S05]  /*0290*/  EXIT ;  /* 0x000000000000794d */ /* 0x000fea0003800000 */
.L_x_10:
        /* <DEDUP_REMOVED lines=14> */
.L_x_33:


//--------------------- .text._Z25reduce_min_kernel_streamsPKdPdi --------------------------
	.section	.text._Z25reduce_min_kernel_streamsPKdPdi,"ax",@progbits
	.align	128
        .global         _Z25reduce_min_kernel_streamsPKdPdi
        .type           _Z25reduce_min_kernel_streamsPKdPdi,@function
        .size           _Z25reduce_min_kernel_streamsPKdPdi,(.L_x_34 - _Z25reduce_min_kernel_streamsPKdPdi)
        .other          _Z25reduce_min_kernel_streamsPKdPdi,@"STO_CUDA_ENTRY STV_DEFAULT"
_Z25reduce_min_kernel_streamsPKdPdi:
.text._Z25reduce_min_kernel_streamsPKdPdi:
[----:B------:R-:W-:Y:S01]  /*0000*/  LDC R1, c[0x0][0x37c] ;  /* 0x0000df00ff017b82 */ /* 0x000fe20000000800 */
[----:B------:R-:W0:Y:S01]  /*0010*/  S2R R6, SR_TID.X ;  /* 0x0000000000067919 */ /* 0x000e220000002100 */
[----:B------:R-:W0:Y:S01]  /*0020*/  LDCU UR8, c[0x0][0x360] ;  /* 0x00006c00ff0877ac */ /* 0x000e220008000800 */
[----:B------:R-:W-:Y:S01]  /*0030*/  IMAD.MOV.U32 R2, RZ, RZ, -0x1 ;  /* 0xffffffffff027424 */ /* 0x000fe200078e00ff */
[----:B------:R-:W0:Y:S01]  /*0040*/  S2R R9, SR_CTAID.X ;  /* 0x0000000000097919 */ /* 0x000e220000002500 */
[----:B------:R-:W1:Y:S01]  /*0050*/  LDCU UR4, c[0x0][0x390] ;  /* 0x00007200ff0477ac */ /* 0x000e620008000800 */
[----:B------:R-:W-:Y:S01]  /*0060*/  IMAD.MOV.U32 R3, RZ, RZ, 0x7fefffff ;  /* 0x7fefffffff037424 */ /* 0x000fe200078e00ff */
        /* <DEDUP_REMOVED lines=16> */
.L_x_12:
[----:B------:R-:W-:-:S04]  /*0170*/  SHF.R.U32.HI R8, RZ, 0x1, R0 ;  /* 0x00000001ff087819 */ /* 0x000fc80000011600 */
[----:B------:R-:W-:-:S13]  /*0180*/  ISETP.GE.U32.AND P1, PT, R6, R8, PT ;  /* 0x000000080600720c */ /* 0x000fda0003f26070 */
[----:B------:R-:W-:Y:S01]  /*0190*/  @!P1 IMAD R4, R8, 0x8, R7 ;  /* 0x0000000808049824 */ /* 0x000fe200078e0207 */
[----:B0-----:R-:W0:Y:S05]  /*01a0*/  @!P1 LDS.64 R2, [R7] ;  /* 0x0000000007029984 */ /* 0x001e2a0000000a00 */
[----:B------:R-:W1:Y:S01]  /*01b0*/  @!P1 LDS.64 R4, [R4] ;  /* 0x0000000004049984 */ /* 0x000e620000000a00 */
[----:B0-----:R-:W-:Y:S01]  /*01c0*/  @!P1 IMAD.MOV.U32 R10, RZ, RZ, R3 ;  /* 0x000000ffff0a9224 */ /* 0x001fe200078e0003 */
[----:B-1----:R-:W-:Y:S01]  /*01d0*/  @!P1 DSETP.MIN.AND P2, P3, R2, R4, PT ;  /* 0x000000040200922a */ /* 0x002fe20003b40000 */
        /* <DEDUP_REMOVED lines=11> */
.L_x_11:
        /* <DEDUP_REMOVED lines=9> */
.L_x_13:
        /* <DEDUP_REMOVED lines=14> */
.L_x_34:


//--------------------- .text._Z25reduce_min_kernel_streamsPKlPli --------------------------
	.section	.text._Z25reduce_min_kernel_streamsPKlPli,"ax",@progbits
	.align	128
        .global         _Z25reduce_min_kernel_streamsPKlPli
        .type           _Z25reduce_min_kernel_streamsPKlPli,@function
        .size           _Z25reduce_min_kernel_streamsPKlPli,(.L_x_35 - _Z25reduce_min_kernel_streamsPKlPli)
        .other          _Z25reduce_min_kernel_streamsPKlPli,@"STO_CUDA_ENTRY STV_DEFAULT"
_Z25reduce_min_kernel_streamsPKlPli:
.text._Z25reduce_min_kernel_streamsPKlPli:
[----:B------:R-:W-:Y:S01]  /*0000*/  LDC R1, c[0x0][0x37c] ;  /* 0x0000df00ff017b82 */ /* 0x000fe20000000800 */
[----:B------:R-:W0:Y:S01]  /*0010*/  S2R R6, SR_TID.X ;  /* 0x0000000000067919 */ /* 0x000e220000002100 */
[----:B------:R-:W0:Y:S01]  /*0020*/  LDCU UR8, c[0x0][0x360] ;  /* 0x00006c00ff0877ac */ /* 0x000e220008000800 */
[----:B------:R-:W0:Y:S01]  /*0030*/  S2R R9, SR_CTAID.X ;  /* 0x0000000000097919 */ /* 0x000e220000002500 */
[----:B------:R-:W1:Y:S01]  /*0040*/  LDCU UR4, c[0x0][0x390] ;  /* 0x00007200ff0477ac */ /* 0x000e620008000800 */
[----:B------:R-:W2:Y:S01]  /*0050*/  LDCU.64 UR6, c[0x0][0x358] ;  /* 0x00006b00ff0677ac */ /* 0x000ea20008000a00 */
[----:B0-----:R-:W-:-:S05]  /*0060*/  IMAD R3, R9, UR8, R6 ;  /* 0x0000000809037c24 */ /* 0x001fca000f8e0206 */
[----:B-1----:R-:W-:-:S13]  /*0070*/  ISETP.GE.U32.AND P0, PT, R3, UR4, PT ;  /* 0x0000000403007c0c */ /* 0x002fda000bf06070 */
[----:B------:R-:W0:Y:S02]  /*0080*/  @!P0 LDC.64 R4, c[0x0][0x380] ;  /* 0x0000e000ff048b82 */ /* 0x000e240000000a00 */
[----:B0-----:R-:W-:-:S06]  /*0090*/  @!P0 IMAD.WIDE.U32 R4, R3, 0x8, R4 ;  /* 0x0000000803048825 */ /* 0x001fcc00078e0004 */
[----:B--2---:R-:W2:Y:S01]  /*00a0*/  @!P0 LDG.E.64 R4, desc[UR6][R4.64] ;  /* 0x0000000604048981 */ /* 0x004ea2000c1e1b00 */
[----:B------:R-:W-:Y:S01]  /*00b0*/  IMAD.MOV.U32 R2, RZ, RZ, -0x1 ;  /* 0xffffffffff027424 */ /* 0x000fe200078e00ff */
[----:B------:R-:W0:Y:S01]  /*00c0*/  S2UR UR5, SR_CgaCtaId ;  /* 0x00000000000579c3 */ /* 0x000e220000008800 */
[----:B------:R-:W-:Y:S01]  /*00d0*/  IMAD.MOV.U32 R3, RZ, RZ, 0x7fefffff ;  /* 0x7fefffffff037424 */ /* 0x000fe200078e00ff */
[----:B------:R-:W-:Y:S01]  /*00e0*/  UMOV UR4, 0x400 ;  /* 0x0000040000047882 */ /* 0x000fe20000000000 */
[----:B------:R-:W-:Y:S01]  /*00f0*/  IMAD.U32 R0, RZ, RZ, UR8 ;  /* 0x00000008ff007e24 */ /* 0x000fe2000f8e00ff */
[----:B0-----:R-:W-:-:S06]  /*0100*/  ULEA UR4, UR5, UR4, 0x18 ;  /* 0x0000000405047291 */ /* 0x001fcc000f8ec0ff */
[----:B------:R-:W-:Y:S01]  /*0110*/  LEA R7, R6, UR4, 0x3 ;  /* 0x0000000406077c11 */ /* 0x000fe2000f8e18ff */
[----:B--2---:R-:W0:Y:S01]  /*0120*/  @!P0 I2F.F64.S64 R2, R4 ;  /* 0x0000000400028312 */ /* 0x004e220000301c00 */
[----:B------:R-:W-:-:S07]  /*0130*/  ISETP.GE.U32.AND P0, PT, R0, 0x2, PT ;  /* 0x000000020000780c */ /* 0x000fce0003f06070 */
[----:B0-----:R-:W0:Y:S02]  /*0140*/  F2I.S64.F64.TRUNC R2, R2 ;  /* 0x0000000200027311 */ /* 0x001e24000030d900 */
[----:B0-----:R0:W-:Y:S01]  /*0150*/  STS.64 [R7], R2 ;  /* 0x0000000207007388 */ /* 0x0011e20000000a00 */
[----:B------:R-:W-:Y:S06]  /*0160*/  BAR.SYNC.DEFER_BLOCKING 0x0 ;  /* 0x0000000000007b1d */ /* 0x000fec0000010000 */
[----:B------:R-:W-:Y:S05]  /*0170*/  @!P0 BRA `(.L_x_14) ;  /* 0x0000000000448947 */ /* 0x000fea0003800000 */
.L_x_17:
[----:B------:R-:W-:Y:S01]  /*0180*/  SHF.R.U32.HI R8, RZ, 0x1, R0 ;  /* 0x00000001ff087819 */ /* 0x000fe20000011600 */
[----:B------:R-:W-:Y:S03]  /*0190*/  BSSY.RECONVERGENT B0, `(.L_x_15) ;  /* 0x000000b000007945 */ /* 0x000fe60003800200 */
[----:B------:R-:W-:-:S13]  /*01a0*/  ISETP.GE.U32.AND P0, PT, R6, R8, PT ;  /* 0x000000080600720c */ /* 0x000fda0003f06070 */
[----:B-1----:R-:W-:Y:S05]  /*01b0*/  @P0 BRA `(.L_x_16) ;  /* 0x0000000000200947 */ /* 0x002fea0003800000 */
[----:B------:R-:W-:Y:S01]  /*01c0*/  IMAD R4, R8, 0x8, R7 ;  /* 0x0000000808047824 */ /* 0x000fe200078e0207 */
[----:B0-----:R-:W-:Y:S05]  /*01d0*/  LDS.64 R2, [R7] ;  /* 0x0000000007027984 */ /* 0x001fea0000000a00 */
[----:B------:R-:W0:Y:S02]  /*01e0*/  LDS.64 R4, [R4] ;  /* 0x0000000004047984 */ /* 0x000e240000000a00 */
[----:B0-----:R-:W-:-:S04]  /*01f0*/  ISETP.LT.U32.AND P0, PT, R2, R4, PT ;  /* 0x000000040200720c */ /* 0x001fc80003f01070 */
[----:B------:R-:W-:-:S04]  /*0200*/  ISETP.LT.AND.EX P0, PT, R3, R5, PT, P0 ;  /* 0x000000050300720c */ /* 0x000fc80003f01300 */
[----:B------:R-:W-:Y:S02]  /*0210*/  SEL R2, R2, R4, P0 ;  /* 0x0000000402027207 */ /* 0x000fe40000000000 */
[----:B------:R-:W-:-:S05]  /*0220*/  SEL R3, R3, R5, P0 ;  /* 0x0000000503037207 */ /* 0x000fca0000000000 */
[----:B------:R1:W-:Y:S02]  /*0230*/  STS.64 [R7], R2 ;  /* 0x0000000207007388 */ /* 0x0003e40000000a00 */
.L_x_16:
[----:B------:R-:W-:Y:S05]  /*0240*/  BSYNC.RECONVERGENT B0 ;  /* 0x0000000000007941 */ /* 0x000fea0003800200 */
.L_x_15:
[----:B------:R-:W-:Y:S01]  /*0250*/  BAR.SYNC.DEFER_BLOCKING 0x0 ;  /* 0x0000000000007b1d */ /* 0x000fe20000010000 */
[----:B------:R-:W-:Y:S01]  /*0260*/  ISETP.GT.U32.AND P0, PT, R0, 0x3, PT ;  /* 0x000000030000780c */ /* 0x000fe20003f04070 */
[----:B------:R-:W-:-:S12]  /*0270*/  IMAD.MOV.U32 R0, RZ, RZ, R8 ;  /* 0x000000ffff007224 */ /* 0x000fd800078e0008 */
[----:B------:R-:W-:Y:S05]  /*0280*/  @P0 BRA `(.L_x_17) ;  /* 0xfffffffc00bc0947 */ /* 0x000fea000383ffff */
.L_x_14:
        /* <DEDUP_REMOVED lines=10> */
.L_x_18:
        /* <DEDUP_REMOVED lines=13> */
.L_x_35:


//--------------------- .text._Z25reduce_min_kernel_streamsPKiPii --------------------------
	.section	.text._Z25reduce_min_kernel_streamsPKiPii,"ax",@progbits
	.align	128
        .global         _Z25reduce_min_kernel_streamsPKiPii
        .type           _Z25reduce_min_kernel_streamsPKiPii,@function
        .size           _Z25reduce_min_kernel_streamsPKiPii,(.L_x_36 - _Z25reduce_min_kernel_streamsPKiPii)
        .other          _Z25reduce_min_kernel_streamsPKiPii,@"STO_CUDA_ENTRY STV_DEFAULT"
_Z25reduce_min_kernel_streamsPKiPii:
.text._Z25reduce_min_kernel_streamsPKiPii:
        /* <DEDUP_REMOVED lines=10> */
[----:B--2---:R-:W2:Y:S01]  /*00a0*/  @!P0 LDG.E R4, desc[UR6][R4.64] ;  /* 0x0000000604048981 */ /* 0x004ea2000c1e1900 */
[----:B------:R-:W-:Y:S01]  /*00b0*/  IMAD.MOV.U32 R2, RZ, RZ, -0x1 ;  /* 0xffffffffff027424 */ /* 0x000fe200078e00ff */
[----:B------:R-:W0:Y:S01]  /*00c0*/  S2UR UR5, SR_CgaCtaId ;  /* 0x00000000000579c3 */ /* 0x000e220000008800 */
[----:B------:R-:W-:Y:S01]  /*00d0*/  IMAD.MOV.U32 R3, RZ, RZ, 0x7fefffff ;  /* 0x7fefffffff037424 */ /* 0x000fe200078e00ff */
[----:B------:R-:W-:Y:S01]  /*00e0*/  UMOV UR4, 0x400 ;  /* 0x0000040000047882 */ /* 0x000fe20000000000 */
[----:B------:R-:W-:-:S05]  /*00f0*/  IMAD.U32 R0, RZ, RZ, UR8 ;  /* 0x00000008ff007e24 */ /* 0x000fca000f8e00ff */
[----:B------:R-:W-:Y:S01]  /*0100*/  ISETP.GE.U32.AND P1, PT, R0, 0x2, PT ;  /* 0x000000020000780c */ /* 0x000fe20003f26070 */
[----:B0-----:R-:W-:-:S06]  /*0110*/  ULEA UR4, UR5, UR4, 0x18 ;  /* 0x0000000405047291 */ /* 0x001fcc000f8ec0ff */
[C---:B------:R-:W-:Y:S01]  /*0120*/  LEA R7, R6.reuse, UR4, 0x2 ;  /* 0x0000000406077c11 */ /* 0x040fe2000f8e10ff */
[----:B--2---:R-:W0:Y:S01]  /*0130*/  @!P0 I2F.F64 R2, R4 ;  /* 0x0000000400028312 */ /* 0x004e220000201c00 */
[----:B------:R-:W-:-:S07]  /*0140*/  ISETP.NE.AND P0, PT, R6, RZ, PT ;  /* 0x000000ff0600720c */ /* 0x000fce0003f05270 */
[----:B0-----:R-:W0:Y:S02]  /*0150*/  F2I.F64.TRUNC R2, R2 ;  /* 0x0000000200027311 */ /* 0x001e24000030d100 */
[----:B0-----:R0:W-:Y:S01]  /*0160*/  STS [R7], R2 ;  /* 0x0000000207007388 */ /* 0x0011e20000000800 */
[----:B------:R-:W-:Y:S06]  /*0170*/  BAR.SYNC.DEFER_BLOCKING 0x0 ;  /* 0x0000000000007b1d */ /* 0x000fec0000010000 */
[----:B------:R-:W-:Y:S05]  /*0180*/  @!P1 BRA `(.L_x_19) ;  /* 0x00000000002c9947 */ /* 0x000fea0003800000 */
.L_x_20:
[----:B------:R-:W-:-:S04]  /*0190*/  SHF.R.U32.HI R4, RZ, 0x1, R0 ;  /* 0x00000001ff047819 */ /* 0x000fc80000011600 */
[----:B------:R-:W-:-:S13]  /*01a0*/  ISETP.GE.U32.AND P1, PT, R6, R4, PT ;  /* 0x000000040600720c */ /* 0x000fda0003f26070 */
[----:B------:R-:W-:Y:S01]  /*01b0*/  @!P1 IMAD R3, R4, 0x4, R7 ;  /* 0x0000000404039824 */ /* 0x000fe200078e0207 */
[----:B0-----:R-:W-:Y:S05]  /*01c0*/  @!P1 LDS R2, [R7] ;  /* 0x0000000007029984 */ /* 0x001fea0000000800 */
[----:B------:R-:W0:Y:S02]  /*01d0*/  @!P1 LDS R3, [R3] ;  /* 0x0000000003039984 */ /* 0x000e240000000800 */
[----:B0-----:R-:W-:-:S05]  /*01e0*/  @!P1 VIMNMX R2, PT, PT, R2, R3, PT ;  /* 0x0000000302029248 */ /* 0x001fca0003fe0100 */
[----:B------:R1:W-:Y:S01]  /*01f0*/  @!P1 STS [R7], R2 ;  /* 0x0000000207009388 */ /* 0x0003e20000000800 */
[----:B------:R-:W-:Y:S01]  /*0200*/  BAR.SYNC.DEFER_BLOCKING 0x0 ;  /* 0x0000000000007b1d */ /* 0x000fe20000010000 */
[----:B------:R-:W-:Y:S01]  /*0210*/  ISETP.GT.U32.AND P1, PT, R0, 0x3, PT ;  /* 0x000000030000780c */ /* 0x000fe20003f24070 */
[----:B------:R-:W-:-:S12]  /*0220*/  IMAD.MOV.U32 R0, RZ, RZ, R4 ;  /* 0x000000ffff007224 */ /* 0x000fd800078e0004 */
[----:B-1----:R-:W-:Y:S05]  /*0230*/  @P1 BRA `(.L_x_20) ;  /* 0xfffffffc00d41947 */ /* 0x002fea000383ffff */
.L_x_19:
[----:B------:R-:W-:Y:S05]  /*0240*/  @P0 EXIT ;  /* 0x000000000000094d */ /* 0x000fea0003800000 */
[----:B------:R-:W1:Y:S01]  /*0250*/  S2UR UR5, SR_CgaCtaId ;  /* 0x00000000000579c3 */ /* 0x000e620000008800 */
[----:B------:R-:W-:-:S07]  /*0260*/  UMOV UR4, 0x400 ;  /* 0x0000040000047882 */ /* 0x000fce0000000000 */
[----:B0-----:R-:W0:Y:S01]  /*0270*/  LDC.64 R2, c[0x0][0x388] ;  /* 0x0000e200ff027b82 */ /* 0x001e220000000a00 */
[----:B-1----:R-:W-:Y:S01]  /*0280*/  ULEA UR4, UR5, UR4, 0x18 ;  /* 0x0000000405047291 */ /* 0x002fe2000f8ec0ff */
[----:B0-----:R-:W-:-:S08]  /*0290*/  IMAD.WIDE.U32 R2, R9, 0x4, R2 ;  /* 0x0000000409027825 */ /* 0x001fd000078e0002 */
[----:B------:R-:W0:Y:S04]  /*02a0*/  LDS R5, [UR4] ;  /* 0x00000004ff057984 */ /* 0x000e280008000800 */
[----:B0-----:R-:W-:Y:S01]  /*02b0*/  STG.E desc[UR6][R2.64], R5 ;  /* 0x0000000502007986 */ /* 0x001fe2000c101906 */
[----:B------:R-:W-:Y:S05]  /*02c0*/  EXIT ;  /* 0x000000000000794d */ /* 0x000fea0003800000 */
.L_x_21:
        /* <DEDUP_REMOVED lines=11> */
.L_x_36:


//--------------------- .text._Z25reduce_sum_kernel_streamsPKdPdi --------------------------
	.section	.text._Z25reduce_sum_kernel_streamsPKdPdi,"ax",@progbits
	.align	128
        .global         _Z25reduce_sum_kernel_streamsPKdPdi
        .type           _Z25reduce_sum_kernel_streamsPKdPdi,@function
        .size           _Z25reduce_sum_kernel_streamsPKdPdi,(.L_x_37 - _Z25reduce_sum_kernel_streamsPKdPdi)
        .other          _Z25reduce_sum_kernel_streamsPKdPdi,@"STO_CUDA_ENTRY STV_DEFAULT"
_Z25reduce_sum_kernel_streamsPKdPdi:
.text._Z25reduce_sum_kernel_streamsPKdPdi:
[----:B------:R-:W-:Y:S01]  /*0000*/  LDC R1, c[0x0][0x37c] ;  /* 0x0000df00ff017b82 */ /* 0x000fe20000000800 */
[----:B------:R-:W0:Y:S01]  /*0010*/  S2R R8, SR_TID.X ;  /* 0x0000000000087919 */ /* 0x000e220000002100 */
[----:B------:R-:W0:Y:S01]  /*0020*/  LDCU UR8, c[0x0][0x360] ;  /* 0x00006c00ff0877ac */ /* 0x000e220008000800 */
[----:B------:R-:W-:Y:S01]  /*0030*/  CS2R R2, SRZ ;  /* 0x0000000000027805 */ /* 0x000fe2000001ff00 */
[----:B------:R-:W0:Y:S01]  /*0040*/  S2R R9, SR_CTAID.X ;  /* 0x0000000000097919 */ /* 0x000e220000002500 */
[----:B------:R-:W1:Y:S01]  /*0050*/  LDCU UR4, c[0x0][0x390] ;  /* 0x00007200ff0477ac */ /* 0x000e620008000800 */
        /* <DEDUP_REMOVED lines=16> */
.L_x_23:
[----:B------:R-:W-:-:S04]  /*0160*/  SHF.R.U32.HI R10, RZ, 0x1, R0 ;  /* 0x00000001ff0a7819 */ /* 0x000fc80000011600 */
[----:B------:R-:W-:-:S13]  /*0170*/  ISETP.GE.U32.AND P1, PT, R8, R10, PT ;  /* 0x0000000a0800720c */ /* 0x000fda0003f26070 */
[----:B------:R-:W-:Y:S01]  /*0180*/  @!P1 IMAD R6, R10, 0x8, R7 ;  /* 0x000000080a069824 */ /* 0x000fe200078e0207 */
[----:B------:R-:W-:Y:S04]  /*0190*/  @!P1 LDS.64 R4, [R7] ;  /* 0x0000000007049984 */ /* 0x000fe80000000a00 */
[----:B0-----:R-:W0:Y:S02]  /*01a0*/  @!P1 LDS.64 R2, [R6] ;  /* 0x0000000006029984 */ /* 0x001e240000000a00 */
[----:B0-----:R-:W-:-:S07]  /*01b0*/  @!P1 DADD R2, R2, R4 ;  /* 0x0000000002029229 */ /* 0x001fce0000000004 */
[----:B------:R1:W-:Y:S01]  /*01c0*/  @!P1 STS.64 [R7], R2 ;  /* 0x0000000207009388 */ /* 0x0003e20000000a00 */
[----:B------:R-:W-:Y:S01]  /*01d0*/  BAR.SYNC.DEFER_BLOCKING 0x0 ;  /* 0x0000000000007b1d */ /* 0x000fe20000010000 */
[----:B------:R-:W-:Y:S01]  /*01e0*/  ISETP.GT.U32.AND P1, PT, R0, 0x3, PT ;  /* 0x000000030000780c */ /* 0x000fe20003f24070 */
[----:B------:R-:W-:-:S12]  /*01f0*/  IMAD.MOV.U32 R0, RZ, RZ, R10 ;  /* 0x000000ffff007224 */ /* 0x000fd800078e000a */
[----:B-1----:R-:W-:Y:S05]  /*0200*/  @P1 BRA `(.L_x_23) ;  /* 0xfffffffc00d41947 */ /* 0x002fea000383ffff */
.L_x_22:
        /* <DEDUP_REMOVED lines=9> */
.L_x_24:
        /* <DEDUP_REMOVED lines=14> */
.L_x_37:


//--------------------- .text._Z25reduce_sum_kernel_streamsPKlPli --------------------------
	.section	.text._Z25reduce_sum_kernel_streamsPKlPli,"ax",@progbits
	.align	128
        .global         _Z25reduce_sum_kernel_streamsPKlPli
        .type           _Z25reduce_sum_kernel_streamsPKlPli,@function
        .size           _Z25reduce_sum_kernel_streamsPKlPli,(.L_x_38 - _Z25reduce_sum_kernel_streamsPKlPli)
        .other          _Z25reduce_sum_kernel_streamsPKlPli,@"STO_CUDA_ENTRY STV_DEFAULT"
_Z25reduce_sum_kernel_streamsPKlPli:
.text._Z25reduce_sum_kernel_streamsPKlPli:
        /* <DEDUP_REMOVED lines=22> */
.L_x_26:
[----:B------:R-:W-:-:S04]  /*0160*/  SHF.R.U32.HI R10, RZ, 0x1, R0 ;  /* 0x00000001ff0a7819 */ /* 0x000fc80000011600 */
[----:B------:R-:W-:-:S13]  /*0170*/  ISETP.GE.U32.AND P1, PT, R8, R10, PT ;  /* 0x0000000a0800720c */ /* 0x000fda0003f26070 */
[----:B------:R-:W-:Y:S01]  /*0180*/  @!P1 IMAD R6, R10, 0x8, R7 ;  /* 0x000000080a069824 */ /* 0x000fe200078e0207 */
[----:B------:R-:W-:Y:S04]  /*0190*/  @!P1 LDS.64 R4, [R7] ;  /* 0x0000000007049984 */ /* 0x000fe80000000a00 */
[----:B0-----:R-:W0:Y:S02]  /*01a0*/  @!P1 LDS.64 R2, [R6] ;  /* 0x0000000006029984 */ /* 0x001e240000000a00 */
[----:B0-----:R-:W-:-:S05]  /*01b0*/  @!P1 IADD3 R2, P2, PT, R2, R4, RZ ;  /* 0x0000000402029210 */ /* 0x001fca0007f5e0ff */
[----:B------:R-:W-:-:S05]  /*01c0*/  @!P1 IMAD.X R3, R3, 0x1, R5, P2 ;  /* 0x0000000103039824 */ /* 0x000fca00010e0605 */
[----:B------:R1:W-:Y:S01]  /*01d0*/  @!P1 STS.64 [R7], R2 ;  /* 0x0000000207009388 */ /* 0x0003e20000000a00 */
[----:B------:R-:W-:Y:S01]  /*01e0*/  BAR.SYNC.DEFER_BLOCKING 0x0 ;  /* 0x0000000000007b1d */ /* 0x000fe20000010000 */
[----:B------:R-:W-:Y:S01]  /*01f0*/  ISETP.GT.U32.AND P1, PT, R0, 0x3, PT ;  /* 0x000000030000780c */ /* 0x000fe20003f24070 */
[----:B------:R-:W-:-:S12]  /*0200*/  IMAD.MOV.U32 R0, RZ, RZ, R10 ;  /* 0x000000ffff007224 */ /* 0x000fd800078e000a */
[----:B-1----:R-:W-:Y:S05]  /*0210*/  @P1 BRA `(.L_x_26) ;  /* 0xfffffffc00d01947 */ /* 0x002fea000383ffff */
.L_x_25:
        /* <DEDUP_REMOVED lines=9> */
.L_x_27:
        /* <DEDUP_REMOVED lines=13> */
.L_x_38:


//--------------------- .text._Z25reduce_sum_kernel_streamsPKiPii --------------------------
	.section	.text._Z25reduce_sum_kernel_streamsPKiPii,"ax",@progbits
	.align	128
        .global         _Z25reduce_sum_kernel_streamsPKiPii
        .type           _Z25reduce_sum_kernel_streamsPKiPii,@function
        .size           _Z25reduce_sum_kernel_streamsPKiPii,(.L_x_39 - _Z25reduce_sum_kernel_streamsPKiPii)
        .other          _Z25reduce_sum_kernel_streamsPKiPii,@"STO_CUDA_ENTRY STV_DEFAULT"
_Z25reduce_sum_kernel_streamsPKiPii:
.text._Z25reduce_sum_kernel_streamsPKiPii:
[----:B------:R-:W-:Y:S01]  /*0000*/  LDC R1, c[0x0][0x37c] ;  /* 0x0000df00ff017b82 */ /* 0x000fe20000000800 */
[----:B------:R-:W0:Y:S01]  /*0010*/  S2R R6, SR_TID.X ;  /* 0x0000000000067919 */ /* 0x000e220000002100 */
[----:B------:R-:W0:Y:S01]  /*0020*/  LDCU UR8, c[0x0][0x360] ;  /* 0x00006c00ff0877ac */ /* 0x000e220008000800 */
[----:B------:R-:W-:Y:S01]  /*0030*/  IMAD.MOV.U32 R4, RZ, RZ, RZ ;  /* 0x000000ffff047224 */ /* 0x000fe200078e00ff */
        /* <DEDUP_REMOVED lines=18> */
.L_x_29:
[----:B------:R-:W-:-:S04]  /*0160*/  SHF.R.U32.HI R8, RZ, 0x1, R0 ;  /* 0x00000001ff087819 */ /* 0x000fc80000011600 */
[----:B------:R-:W-:-:S13]  /*0170*/  ISETP.GE.U32.AND P1, PT, R6, R8, PT ;  /* 0x000000080600720c */ /* 0x000fda0003f26070 */
[----:B------:R-:W-:Y:S01]  /*0180*/  @!P1 LEA R2, R8, R5, 0x2 ;  /* 0x0000000508029211 */ /* 0x000fe200078e10ff */
[----:B------:R-:W-:Y:S05]  /*0190*/  @!P1 LDS R3, [R5] ;  /* 0x0000000005039984 */ /* 0x000fea0000000800 */
[----:B------:R-:W0:Y:S02]  /*01a0*/  @!P1 LDS R2, [R2] ;  /* 0x0000000002029984 */ /* 0x000e240000000800 */
[----:B0-----:R-:W-:-:S05]  /*01b0*/  @!P1 IMAD.IADD R4, R2, 0x1, R3 ;  /* 0x0000000102049824 */ /* 0x001fca00078e0203 */
[----:B------:R1:W-:Y:S01]  /*01c0*/  @!P1 STS [R5], R4 ;  /* 0x0000000405009388 */ /* 0x0003e20000000800 */
[----:B------:R-:W-:Y:S01]  /*01d0*/  BAR.SYNC.DEFER_BLOCKING 0x0 ;  /* 0x0000000000007b1d */ /* 0x000fe20000010000 */
[----:B------:R-:W-:Y:S02]  /*01e0*/  ISETP.GT.U32.AND P1, PT, R0, 0x3, PT ;  /* 0x000000030000780c */ /* 0x000fe40003f24070 */
[----:B------:R-:W-:-:S11]  /*01f0*/  MOV R0, R8 ;  /* 0x0000000800007202 */ /* 0x000fd60000000f00 */
[----:B-1----:R-:W-:Y:S05]  /*0200*/  @P1 BRA `(.L_x_29) ;  /* 0xfffffffc00d41947 */ /* 0x002fea000383ffff */
.L_x_28:
        /* <DEDUP_REMOVED lines=9> */
.L_x_30:
        /* <DEDUP_REMOVED lines=14> */
.L_x_39:


//--------------------- .nv.shared._Z25reduce_max_kernel_streamsPKdPdi --------------------------
	.section	.nv.shared._Z25reduce_max_kernel_streamsPKdPdi,"aw",@nobits
	.sectionflags	@""
	.align	16
	.zero		1024


//--------------------- .nv.shared.reserved.0     --------------------------
	.section	.nv.shared.reserved.0,"aw",@nobits
	.weak		__nv_reservedSMEM_offset_0_alias
	.size		__nv_reservedSMEM_offset_0_alias, 0, 64
	.other		__nv_reservedSMEM_offset_0_alias,@"STO_CUDA_RESERVED_SHARED STV_DEFAULT"
__nv_reservedSMEM_offset_0_alias:
	.zero		0
	.zero		64


//--------------------- .nv.shared._Z25reduce_max_kernel_streamsPKlPli --------------------------
	.section	.nv.shared._Z25reduce_max_kernel_streamsPKlPli,"aw",@nobits
	.sectionflags	@""
	.align	16
	.zero		1024


//--------------------- .nv.shared._Z25reduce_max_kernel_streamsPKiPii --------------------------
	.section	.nv.shared._Z25reduce_max_kernel_streamsPKiPii,"aw",@nobits
	.sectionflags	@""
	.align	16
	.zero		1024


//--------------------- .nv.shared._Z25reduce_min_kernel_streamsPKdPdi --------------------------
	.section	.nv.shared._Z25reduce_min_kernel_streamsPKdPdi,"aw",@nobits
	.sectionflags	@""
	.align	16
	.zero		1024


//--------------------- .nv.shared._Z25reduce_min_kernel_streamsPKlPli --------------------------
	.section	.nv.shared._Z25reduce_min_kernel_streamsPKlPli,"aw",@nobits
	.sectionflags	@""
	.align	16
	.zero		1024


//--------------------- .nv.shared._Z25reduce_min_kernel_streamsPKiPii --------------------------
	.section	.nv.shared._Z25reduce_min_kernel_streamsPKiPii,"aw",@nobits
	.sectionflags	@""
	.align	16
	.zero		1024


//--------------------- .nv.shared._Z25reduce_sum_kernel_streamsPKdPdi --------------------------
	.section	.nv.shared._Z25reduce_sum_kernel_streamsPKdPdi,"aw",@nobits
	.sectionflags	@""
	.align	16
	.zero		1024


//--------------------- .nv.shared._Z25reduce_sum_kernel_streamsPKlPli --------------------------
	.section	.nv.shared._Z25reduce_sum_kernel_streamsPKlPli,"aw",@nobits
	.sectionflags	@""
	.align	16
	.zero		1024


//--------------------- .nv.shared._Z25reduce_sum_kernel_streamsPKiPii --------------------------
	.section	.nv.shared._Z25reduce_sum_kernel_streamsPKiPii,"aw",@nobits
	.sectionflags	@""
	.align	16
	.zero		1024


//--------------------- .nv.constant0._Z25reduce_max_kernel_streamsPKdPdi --------------------------
	.section	.nv.constant0._Z25reduce_max_kernel_streamsPKdPdi,"a",@progbits
	.sectionflags	@""
	.align	4
.nv.constant0._Z25reduce_max_kernel_streamsPKdPdi:
	.zero		916


//--------------------- .nv.constant0._Z25reduce_max_kernel_streamsPKlPli --------------------------
	.section	.nv.constant0._Z25reduce_max_kernel_streamsPKlPli,"a",@progbits
	.sectionflags	@""
	.align	4
.nv.constant0._Z25reduce_max_kernel_streamsPKlPli:
	.zero		916


//--------------------- .nv.constant0._Z25reduce_max_kernel_streamsPKiPii --------------------------
	.section	.nv.constant0._Z25reduce_max_kernel_streamsPKiPii,"a",@progbits
	.sectionflags	@""
	.align	4
.nv.constant0._Z25reduce_max_kernel_streamsPKiPii:
	.zero		916


//--------------------- .nv.constant0._Z25reduce_min_kernel_streamsPKdPdi --------------------------
	.section	.nv.constant0._Z25reduce_min_kernel_streamsPKdPdi,"a",@progbits
	.sectionflags	@""
	.align	4
.nv.constant0._Z25reduce_min_kernel_streamsPKdPdi:
	.zero		916


//--------------------- .nv.constant0._Z25reduce_min_kernel_streamsPKlPli --------------------------
	.section	.nv.constant0._Z25reduce_min_kernel_streamsPKlPli,"a",@progbits
	.sectionflags	@""
	.align	4
.nv.constant0._Z25reduce_min_kernel_streamsPKlPli:
	.zero		916


//--------------------- .nv.constant0._Z25reduce_min_kernel_streamsPKiPii --------------------------
	.section	.nv.constant0._Z25reduce_min_kernel_streamsPKiPii,"a",@progbits
	.sectionflags	@""
	.align	4
.nv.constant0._Z25reduce_min_kernel_streamsPKiPii:
	.zero		916


//--------------------- .nv.constant0._Z25reduce_sum_kernel_streamsPKdPdi --------------------------
	.section	.nv.constant0._Z25reduce_sum_kernel_streamsPKdPdi,"a",@progbits
	.sectionflags	@""
	.align	4
.nv.constant0._Z25reduce_sum_kernel_streamsPKdPdi:
	.zero		916


//--------------------- .nv.constant0._Z25reduce_sum_kernel_streamsPKlPli --------------------------
	.section	.nv.constant0._Z25reduce_sum_kernel_streamsPKlPli,"a",@progbits
	.sectionflags	@""
	.align	4
.nv.constant0._Z25reduce_sum_kernel_streamsPKlPli:
	.zero		916


//--------------------- .nv.constant0._Z25reduce_sum_kernel_streamsPKiPii --------------------------
	.section	.nv.constant0._Z25reduce_sum_kernel_streamsPKiPii,"a",@progbits
	.sectionflags	@""
	.align	4
.nv.constant0._Z25reduce_sum_kernel_streamsPKiPii:
	.zero		916


//--------------------- SYMBOLS --------------------------

	.type		.nv.reservedSmem.offset0,@object
	.size		.nv.reservedSmem.offset0,0x4
	.type		.nv.reservedSmem.cap,@object
	.size		.nv.reservedSmem.cap,0x4
